	.target	sm_90a

	.elftype	@"ET_EXEC"


//--------------------- .note.nv.tkinfo           --------------------------
	.section	.note.nv.tkinfo,"",@"SHT_NOTE"
	.sectionflags	@"SHF_NOTE_NV_TKINFO"
	.tkinfo
        /*0018*/ 	.word	0x00000002
        /*0030*/ 	.string	""
        /*0030*/ 	.string	"ptxas"
        /*0030*/ 	.string	"Cuda compilation tools, release 13.0, V13.0.88"
        /*0030*/ 	.string	"Build cuda_13.0.r13.0/compiler.36424714_0"
        /*0030*/ 	.string	"-arch sm_90a -m 64 "



//--------------------- .note.nv.cuinfo           --------------------------
	.section	.note.nv.cuinfo,"",@"SHT_NOTE"
	.sectionflags	@"SHF_NOTE_NV_CUINFO"
        /*0018*/ 	.short	0x0002
        /*001a*/ 	.short	0x005a
        /*001c*/ 	.short	0x0082
	.zero		2


//--------------------- .nv.info                  --------------------------
	.section	.nv.info,"",@"SHT_CUDA_INFO"
	.align	4


	//----- nvinfo : EIATTR_REGCOUNT
	.align		4
        /*0000*/ 	.byte	0x04, 0x2f
        /*0002*/ 	.short	(.L_16 - .L_15)
	.align		4
.L_15:
        /*0004*/ 	.word	index@(_ZN7cutlass13device_kernelINS_4fmha6kernel28FmhaKernelTmaWarpSpecializedINS1_10collective30FmhaMainloopTmaWarpSpecializedINS_10bfloat16_tEffN4cute5tupleIJNS7_1CILi128EEESA_NS9_ILi96EEEEEENS8_IJiNS9_ILi1EEENS8_IJiiEEEEEESF_SF_NS4_12CausalFusionEJEEENS4_15FmhaFwdEpilogueIS6_fNS8_IJNS9_ILi64EEESB_SA_EEEEENS2_23IndividualTileSchedulerEJEEEEEvNT_6ParamsE)
        /*0008*/ 	.word	0x000000a8


	//----- nvinfo : EIATTR_FRAME_SIZE
	.align		4
.L_16:
        /*000c*/ 	.byte	0x04, 0x11
        /*000e*/ 	.short	(.L_18 - .L_17)
	.align		4
.L_17:
        /*0010*/ 	.word	index@($__internal_0_$__cuda_sm20_rcp_rn_f32_slowpath)
        /*0014*/ 	.word	0x00000000


	//----- nvinfo : EIATTR_FRAME_SIZE
	.align		4
.L_18:
        /*0018*/ 	.byte	0x04, 0x11
        /*001a*/ 	.short	(.L_20 - .L_19)
	.align		4
.L_19:
        /*001c*/ 	.word	index@(_ZN7cutlass13device_kernelINS_4fmha6kernel28FmhaKernelTmaWarpSpecializedINS1_10collective30FmhaMainloopTmaWarpSpecializedINS_10bfloat16_tEffN4cute5tupleIJNS7_1CILi128EEESA_NS9_ILi96EEEEEENS8_IJiNS9_ILi1EEENS8_IJiiEEEEEESF_SF_NS4_12CausalFusionEJEEENS4_15FmhaFwdEpilogueIS6_fNS8_IJNS9_ILi64EEESB_SA_EEEEENS2_23IndividualTileSchedulerEJEEEEEvNT_6ParamsE)
        /*0020*/ 	.word	0x00000000


	//----- nvinfo : EIATTR_MIN_STACK_SIZE
	.align		4
.L_20:
        /*0024*/ 	.byte	0x04, 0x12
        /*0026*/ 	.short	(.L_22 - .L_21)
	.align		4
.L_21:
        /*0028*/ 	.word	index@(_ZN7cutlass13device_kernelINS_4fmha6kernel28FmhaKernelTmaWarpSpecializedINS1_10collective30FmhaMainloopTmaWarpSpecializedINS_10bfloat16_tEffN4cute5tupleIJNS7_1CILi128EEESA_NS9_ILi96EEEEEENS8_IJiNS9_ILi1EEENS8_IJiiEEEEEESF_SF_NS4_12CausalFusionEJEEENS4_15FmhaFwdEpilogueIS6_fNS8_IJNS9_ILi64EEESB_SA_EEEEENS2_23IndividualTileSchedulerEJEEEEEvNT_6ParamsE)
        /*002c*/ 	.word	0x00000000
.L_22:


//--------------------- .nv.compat                --------------------------
	.section	.nv.compat,"",@"SHT_CUDA_COMPAT_INFO"
	.align	4
        /*0000*/ 	.byte	0x02, 0x09, 0x01, 0x00, 0x02, 0x02, 0x04, 0x00, 0x02, 0x05, 0x05, 0x00, 0x03, 0x07, 0x01, 0x01
        /*0010*/ 	.byte	0x02, 0x03, 0x01, 0x00, 0x02, 0x06, 0x01, 0x00, 0x04, 0x0b, 0x08, 0x00, 0x00, 0x00, 0x00, 0x00
        /*0020*/ 	.byte	0x00, 0x00, 0x00, 0x00


//--------------------- .nv.info._ZN7cutlass13device_kernelINS_4fmha6kernel28FmhaKernelTmaWarpSpecializedINS1_10collective30FmhaMainloopTmaWarpSpecializedINS_10bfloat16_tEffN4cute5tupleIJNS7_1CILi128EEESA_NS9_ILi96EEEEEENS8_IJiNS9_ILi1EEENS8_IJiiEEEEEESF_SF_NS4_12CausalFusionEJEEENS4_15FmhaFwdEpilogueIS6_fNS8_IJNS9_ILi64EEESB_SA_EEEEENS2_23IndividualTileSchedulerEJEEEEEvNT_6ParamsE --------------------------
	.section	.nv.info._ZN7cutlass13device_kernelINS_4fmha6kernel28FmhaKernelTmaWarpSpecializedINS1_10collective30FmhaMainloopTmaWarpSpecializedINS_10bfloat16_tEffN4cute5tupleIJNS7_1CILi128EEESA_NS9_ILi96EEEEEENS8_IJiNS9_ILi1EEENS8_IJiiEEEEEESF_SF_NS4_12CausalFusionEJEEENS4_15FmhaFwdEpilogueIS6_fNS8_IJNS9_ILi64EEESB_SA_EEEEENS2_23IndividualTileSchedulerEJEEEEEvNT_6ParamsE,"",@"SHT_CUDA_INFO"
	.sectionflags	@""
	.align	4


	//----- nvinfo : EIATTR_CUDA_API_VERSION
	.align		4
        /*0000*/ 	.byte	0x04, 0x37
        /*0002*/ 	.short	(.L_24 - .L_23)
.L_23:
        /*0004*/ 	.word	0x00000082


	//----- nvinfo : EIATTR_KPARAM_INFO
	.align		4
.L_24:
        /*0008*/ 	.byte	0x04, 0x17
        /*000a*/ 	.short	(.L_26 - .L_25)
.L_25:
        /*000c*/ 	.word	0x00000000
        /*0010*/ 	.short	0x0000
        /*0012*/ 	.short	0x0070
        /*0014*/ 	.byte	0x00, 0xf0, 0x01, 0x20


	//----- nvinfo : EIATTR_SPARSE_MMA_MASK
	.align		4
.L_26:
        /*0018*/ 	.byte	0x03, 0x50
        /*001a*/ 	.short	0x0000


	//----- nvinfo : EIATTR_MAXREG_COUNT
	.align		4
        /*001c*/ 	.byte	0x03, 0x1b
        /*001e*/ 	.short	0x00a8


	//----- nvinfo : EIATTR_NUM_BARRIERS
	.align		4
        /*0020*/ 	.byte	0x02, 0x4c
        /*0022*/ 	.byte	0x02
	.zero		1


	//----- nvinfo : EIATTR_EXTERNS
	.align		4
        /*0024*/ 	.byte	0x04, 0x0f
        /*0026*/ 	.short	(.L_28 - .L_27)


	//   ....[0]....
	.align		4
.L_27:
        /*0028*/ 	.word	index@(__assertfail)


	//----- nvinfo : EIATTR_MERCURY_ISA_VERSION
	.align		4
.L_28:
        /*002c*/ 	.byte	0x03, 0x5f
        /*002e*/ 	.short	0x0101


	//----- nvinfo : EIATTR_INT_WARP_WIDE_INSTR_OFFSETS
	.align		4
        /*0030*/ 	.byte	0x04, 0x31
        /*0032*/ 	.short	(.L_30 - .L_29)


	//   ....[0]....
.L_29:
        /*0034*/ 	.word	0x000006f0


	//   ....[1]....
        /*0038*/ 	.word	0x00000700


	//   ....[2]....
        /*003c*/ 	.word	0x00000710


	//   ....[3]....
        /*0040*/ 	.word	0x00000720


	//   ....[4]....
        /*0044*/ 	.word	0x00000790


	//----- nvinfo : EIATTR_COOP_GROUP_MASK_REGIDS
	.align		4
.L_30:
        /*0048*/ 	.byte	0x04, 0x29
        /*004a*/ 	.short	(.L_32 - .L_31)


	//   ....[0]....
.L_31:
        /*004c*/ 	.word	0xffffffff


	//   ....[1]....
        /*0050*/ 	.word	0xffffffff


	//   ....[2]....
        /*0054*/ 	.word	0xffffffff


	//   ....[3]....
        /*0058*/ 	.word	0xffffffff


	//   ....[4]....
        /*005c*/ 	.word	0xffffffff


	//   ....[5]....
        /*0060*/ 	.word	0xffffffff


	//   ....[6]....
        /*0064*/ 	.word	0xffffffff


	//   ....[7]....
        /*0068*/ 	.word	0xffffffff


	//   ....[8]....
        /*006c*/ 	.word	0xffffffff


	//   ....[9]....
        /*0070*/ 	.word	0xffffffff


	//   ....[10]....
        /*0074*/ 	.word	0xffffffff


	//   ....[11]....
        /*0078*/ 	.word	0xffffffff


	//   ....[12]....
        /*007c*/ 	.word	0xffffffff


	//   ....[13]....
        /*0080*/ 	.word	0xffffffff


	//   ....[14]....
        /*0084*/ 	.word	0xffffffff


	//   ....[15]....
        /*0088*/ 	.word	0xffffffff


	//   ....[16]....
        /*008c*/ 	.word	0xffffffff


	//   ....[17]....
        /*0090*/ 	.word	0xffffffff


	//   ....[18]....
        /*0094*/ 	.word	0xffffffff


	//   ....[19]....
        /*0098*/ 	.word	0xffffffff


	//   ....[20]....
        /*009c*/ 	.word	0xffffffff


	//   ....[21]....
        /*00a0*/ 	.word	0xffffffff


	//----- nvinfo : EIATTR_COOP_GROUP_INSTR_OFFSETS
	.align		4
.L_32:
        /*00a4*/ 	.byte	0x04, 0x28
        /*00a6*/ 	.short	(.L_34 - .L_33)


	//   ....[0]....
.L_33:
        /*00a8*/ 	.word	0x00000050


	//   ....[1]....
        /*00ac*/ 	.word	0x00000080


	//   ....[2]....
        /*00b0*/ 	.word	0x000001b0


	//   ....[3]....
        /*00b4*/ 	.word	0x00000370


	//   ....[4]....
        /*00b8*/ 	.word	0x00000530


	//   ....[5]....
        /*00bc*/ 	.word	0x00000690


	//   ....[6]....
        /*00c0*/ 	.word	0x00001df0


	//   ....[7]....
        /*00c4*/ 	.word	0x00001f10


	//   ....[8]....
        /*00c8*/ 	.word	0x00001f60


	//   ....[9]....
        /*00cc*/ 	.word	0x00001ff0


	//   ....[10]....
        /*00d0*/ 	.word	0x00004720


	//   ....[11]....
        /*00d4*/ 	.word	0x00004740


	//   ....[12]....
        /*00d8*/ 	.word	0x00004fd0


	//   ....[13]....
        /*00dc*/ 	.word	0x00005130


	//   ....[14]....
        /*00e0*/ 	.word	0x00007800


	//   ....[15]....
        /*00e4*/ 	.word	0x00007900


	//   ....[16]....
        /*00e8*/ 	.word	0x000084b0


	//   ....[17]....
        /*00ec*/ 	.word	0x00008620


	//   ....[18]....
        /*00f0*/ 	.word	0x0000a190


	//   ....[19]....
        /*00f4*/ 	.word	0x0000a1d0


	//   ....[20]....
        /*00f8*/ 	.word	0x0000a210


	//   ....[21]....
        /*00fc*/ 	.word	0x0000a220


	//----- nvinfo : EIATTR_REG_RECONFIG
	.align		4
.L_34:
        /*0100*/ 	.byte	0x01, 0x54
	.zero		2


	//----- nvinfo : EIATTR_SYSCALL_OFFSETS
	.align		4
        /*0104*/ 	.byte	0x04, 0x46
        /*0106*/ 	.short	(.L_36 - .L_35)


	//   ....[0]....
.L_35:
        /*0108*/ 	.word	0x0000ad00


	//   ....[1]....
        /*010c*/ 	.word	0x0000ae60


	//----- nvinfo : EIATTR_MBARRIER_INSTR_OFFSETS
	.align		4
.L_36:
        /*0110*/ 	.byte	0x04, 0x39
        /*0112*/ 	.short	(.L_38 - .L_37)


	//   ....[0]....
.L_37:
        /*0114*/ 	.word	0x00000320
        /*0118*/ 	.word	0x000000ff
        /*011c*/ 	.word	0x00024050
        /*0120*/ 	.short	0x0100
        /*0122*/ 	.byte	0x06
	.zero		1


	//   ....[1]....
        /*0124*/ 	.word	0x00000330
        /*0128*/ 	.word	0x000000ff
        /*012c*/ 	.word	0x00024060
        /*0130*/ 	.short	0x0100
        /*0132*/ 	.byte	0x06
	.zero		1


	//   ....[2]....
        /*0134*/ 	.word	0x00000340
        /*0138*/ 	.word	0x000000ff
        /*013c*/ 	.word	0x00024058
        /*0140*/ 	.short	0x0100
        /*0142*/ 	.byte	0x06
	.zero		1


	//   ....[3]....
        /*0144*/ 	.word	0x00000350
        /*0148*/ 	.word	0x000000ff
        /*014c*/ 	.word	0x00024068
        /*0150*/ 	.short	0x0100
        /*0152*/ 	.byte	0x06
	.zero		1


	//   ....[4]....
        /*0154*/ 	.word	0x00000480
        /*0158*/ 	.word	0x000000ff
        /*015c*/ 	.word	0x00024000
        /*0160*/ 	.short	0x0100
        /*0162*/ 	.byte	0x06
	.zero		1


	//   ....[5]....
        /*0164*/ 	.word	0x00000490
        /*0168*/ 	.word	0x000000ff
        /*016c*/ 	.word	0x00024028
        /*0170*/ 	.short	0x0100
        /*0172*/ 	.byte	0x06
	.zero		1


	//   ....[6]....
        /*0174*/ 	.word	0x000004a0
        /*0178*/ 	.word	0x000000ff
        /*017c*/ 	.word	0x00024008
        /*0180*/ 	.short	0x0100
        /*0182*/ 	.byte	0x06
	.zero		1


	//   ....[7]....
        /*0184*/ 	.word	0x000004b0
        /*0188*/ 	.word	0x000000ff
        /*018c*/ 	.word	0x00024030
        /*0190*/ 	.short	0x0100
        /*0192*/ 	.byte	0x06
	.zero		1


	//   ....[8]....
        /*0194*/ 	.word	0x000004c0
        /*0198*/ 	.word	0x000000ff
        /*019c*/ 	.word	0x00024010
        /*01a0*/ 	.short	0x0100
        /*01a2*/ 	.byte	0x06
	.zero		1


	//   ....[9]....
        /*01a4*/ 	.word	0x000004d0
        /*01a8*/ 	.word	0x000000ff
        /*01ac*/ 	.word	0x00024038
        /*01b0*/ 	.short	0x0100
        /*01b2*/ 	.byte	0x06
	.zero		1


	//   ....[10]....
        /*01b4*/ 	.word	0x000004e0
        /*01b8*/ 	.word	0x000000ff
        /*01bc*/ 	.word	0x00024018
        /*01c0*/ 	.short	0x0100
        /*01c2*/ 	.byte	0x06
	.zero		1


	//   ....[11]....
        /*01c4*/ 	.word	0x000004f0
        /*01c8*/ 	.word	0x000000ff
        /*01cc*/ 	.word	0x00024040
        /*01d0*/ 	.short	0x0100
        /*01d2*/ 	.byte	0x06
	.zero		1


	//   ....[12]....
        /*01d4*/ 	.word	0x00000500
        /*01d8*/ 	.word	0x000000ff
        /*01dc*/ 	.word	0x00024020
        /*01e0*/ 	.short	0x0100
        /*01e2*/ 	.byte	0x06
	.zero		1


	//   ....[13]....
        /*01e4*/ 	.word	0x00000510
        /*01e8*/ 	.word	0x000000ff
        /*01ec*/ 	.word	0x00024048
        /*01f0*/ 	.short	0x0100
        /*01f2*/ 	.byte	0x06
	.zero		1


	//   ....[14]....
        /*01f4*/ 	.word	0x00000640
        /*01f8*/ 	.word	0x000000ff
        /*01fc*/ 	.word	0x00024070
        /*0200*/ 	.short	0x0100
        /*0202*/ 	.byte	0x06
	.zero		1


	//   ....[15]....
        /*0204*/ 	.word	0x00000650
        /*0208*/ 	.word	0x000000ff
        /*020c*/ 	.word	0x00024080
        /*0210*/ 	.short	0x0100
        /*0212*/ 	.byte	0x06
	.zero		1


	//   ....[16]....
        /*0214*/ 	.word	0x00000660
        /*0218*/ 	.word	0x000000ff
        /*021c*/ 	.word	0x00024078
        /*0220*/ 	.short	0x0100
        /*0222*/ 	.byte	0x06
	.zero		1


	//   ....[17]....
        /*0224*/ 	.word	0x00000670
        /*0228*/ 	.word	0x000000ff
        /*022c*/ 	.word	0x00024088
        /*0230*/ 	.short	0x0100
        /*0232*/ 	.byte	0x06
	.zero		1


	//   ....[18]....
        /*0234*/ 	.word	0x000007b0
        /*0238*/ 	.word	0x000000ff
        /*023c*/ 	.word	0x00024090
        /*0240*/ 	.short	0x0100
        /*0242*/ 	.byte	0x06
	.zero		1


	//   ....[19]....
        /*0244*/ 	.word	0x000007c0
        /*0248*/ 	.word	0x000000ff
        /*024c*/ 	.word	0x00024098
        /*0250*/ 	.short	0x0100
        /*0252*/ 	.byte	0x06
	.zero		1


	//   ....[20]....
        /*0254*/ 	.word	0x000007d0
        /*0258*/ 	.word	0x000000ff
        /*025c*/ 	.word	0x000240a0
        /*0260*/ 	.short	0x0100
        /*0262*/ 	.byte	0x06
	.zero		1


	//   ....[21]....
        /*0264*/ 	.word	0x000007e0
        /*0268*/ 	.word	0x000000ff
        /*026c*/ 	.word	0x000240a8
        /*0270*/ 	.short	0x0100
        /*0272*/ 	.byte	0x06
	.zero		1


	//   ....[22]....
        /*0274*/ 	.word	0x000008e0
        /*0278*/ 	.word	0x000000ff
        /*027c*/ 	.word	0x000240c0
        /*0280*/ 	.short	0x0100
        /*0282*/ 	.byte	0x06
	.zero		1


	//   ....[23]....
        /*0284*/ 	.word	0x000008f0
        /*0288*/ 	.word	0x000000ff
        /*028c*/ 	.word	0x000240d8
        /*0290*/ 	.short	0x0100
        /*0292*/ 	.byte	0x06
	.zero		1


	//   ....[24]....
        /*0294*/ 	.word	0x00000900
        /*0298*/ 	.word	0x000000ff
        /*029c*/ 	.word	0x000240c8
        /*02a0*/ 	.short	0x0100
        /*02a2*/ 	.byte	0x06
	.zero		1


	//   ....[25]....
        /*02a4*/ 	.word	0x00000910
        /*02a8*/ 	.word	0x000000ff
        /*02ac*/ 	.word	0x000240e0
        /*02b0*/ 	.short	0x0100
        /*02b2*/ 	.byte	0x06
	.zero		1


	//   ....[26]....
        /*02b4*/ 	.word	0x00000920
        /*02b8*/ 	.word	0x000000ff
        /*02bc*/ 	.word	0x000240d0
        /*02c0*/ 	.short	0x0100
        /*02c2*/ 	.byte	0x06
	.zero		1


	//   ....[27]....
        /*02c4*/ 	.word	0x00000930
        /*02c8*/ 	.word	0x000000ff
        /*02cc*/ 	.word	0x000240e8
        /*02d0*/ 	.short	0x0100
        /*02d2*/ 	.byte	0x06
	.zero		1


	//   ....[28]....
        /*02d4*/ 	.word	0x00000ed0
        /*02d8*/ 	.word	0x000000ff
        /*02dc*/ 	.word	0x00024050
        /*02e0*/ 	.short	0x010a
        /*02e2*/ 	.byte	0x08
	.zero		1


	//   ....[29]....
        /*02e4*/ 	.word	0x00000f60
        /*02e8*/ 	.word	0x000000ff
        /*02ec*/ 	.word	0x00024000
        /*02f0*/ 	.short	0x010a
        /*02f2*/ 	.byte	0x26
	.zero		1


	//   ....[30]....
        /*02f4*/ 	.word	0x00000fb0
        /*02f8*/ 	.word	0x000000ff
        /*02fc*/ 	.word	0xfffffff8
        /*0300*/ 	.short	0x010a
        /*0302*/ 	.byte	0x20
	.zero		1


	//   ....[31]....
        /*0304*/ 	.word	0x00003c60
        /*0308*/ 	.word	0x00000003
        /*030c*/ 	.word	0x00000000
        /*0310*/ 	.short	0x0101
        /*0312*/ 	.byte	0x0b
	.zero		1


	//   ....[32]....
        /*0314*/ 	.word	0x00003e20
        /*0318*/ 	.word	0x000000ff
        /*031c*/ 	.word	0x00024008
        /*0320*/ 	.short	0x010a
        /*0322*/ 	.byte	0x26
	.zero		1


	//   ....[33]....
        /*0324*/ 	.word	0x00004150
        /*0328*/ 	.word	0x000000ff
        /*032c*/ 	.word	0x00000000
        /*0330*/ 	.short	0x0101
        /*0332*/ 	.byte	0x07
	.zero		1


	//   ....[34]....
        /*0334*/ 	.word	0x00004290
        /*0338*/ 	.word	0x000000ff
        /*033c*/ 	.word	0x00024000
        /*0340*/ 	.short	0x010a
        /*0342*/ 	.byte	0x0a
	.zero		1


	//   ....[35]....
        /*0344*/ 	.word	0x00006310
        /*0348*/ 	.word	0x000000ff
        /*034c*/ 	.word	0x00024000
        /*0350*/ 	.short	0x010a
        /*0352*/ 	.byte	0x07
	.zero		1


	//   ....[36]....
        /*0354*/ 	.word	0x000067f0
        /*0358*/ 	.word	0x000000ff
        /*035c*/ 	.word	0x00024000
        /*0360*/ 	.short	0x010a
        /*0362*/ 	.byte	0x07
	.zero		1


	//   ....[37]....
        /*0364*/ 	.word	0x00006b10
        /*0368*/ 	.word	0x000000ff
        /*036c*/ 	.word	0x00000000
        /*0370*/ 	.short	0x0101
        /*0372*/ 	.byte	0x07
	.zero		1


	//   ....[38]....
        /*0374*/ 	.word	0x00006bc0
        /*0378*/ 	.word	0x000000ff
        /*037c*/ 	.word	0x00000000
        /*0380*/ 	.short	0x0101
        /*0382*/ 	.byte	0x05
	.zero		1


	//   ....[39]....
        /*0384*/ 	.word	0x00006d60
        /*0388*/ 	.word	0x000000ff
        /*038c*/ 	.word	0x00024000
        /*0390*/ 	.short	0x010a
        /*0392*/ 	.byte	0x0a
	.zero		1


	//   ....[40]....
        /*0394*/ 	.word	0x00009970
        /*0398*/ 	.word	0x000000ff
        /*039c*/ 	.word	0x00024000
        /*03a0*/ 	.short	0x010a
        /*03a2*/ 	.byte	0x07
	.zero		1


	//   ....[41]....
        /*03a4*/ 	.word	0x00009cb0
        /*03a8*/ 	.word	0x000000ff
        /*03ac*/ 	.word	0x00024000
        /*03b0*/ 	.short	0x010a
        /*03b2*/ 	.byte	0x07
	.zero		1


	//   ....[42]....
        /*03b4*/ 	.word	0x00009fd0
        /*03b8*/ 	.word	0x000000ff
        /*03bc*/ 	.word	0x00000000
        /*03c0*/ 	.short	0x0101
        /*03c2*/ 	.byte	0x07
	.zero		1


	//   ....[43]....
        /*03c4*/ 	.word	0x0000a080
        /*03c8*/ 	.word	0x000000ff
        /*03cc*/ 	.word	0x00000000
        /*03d0*/ 	.short	0x0101
        /*03d2*/ 	.byte	0x05
	.zero		1


	//   ....[44]....
        /*03d4*/ 	.word	0x0000a7a0
        /*03d8*/ 	.word	0x000000ff
        /*03dc*/ 	.word	0x00000008
        /*03e0*/ 	.short	0x010a
        /*03e2*/ 	.byte	0x20
	.zero		1


	//   ....[45]....
        /*03e4*/ 	.word	0x0000b990
        /*03e8*/ 	.word	0x00000000
        /*03ec*/ 	.word	0x00024090
        /*03f0*/ 	.short	0x0101
        /*03f2*/ 	.byte	0x26
	.zero		1


	//   ....[46]....
        /*03f4*/ 	.word	0x0000bb60
        /*03f8*/ 	.word	0x00000004
        /*03fc*/ 	.word	0x00024060
        /*0400*/ 	.short	0x010a
        /*0402*/ 	.byte	0x3f
	.zero		1


	//   ....[47]....
        /*0404*/ 	.word	0x0000be70
        /*0408*/ 	.word	0x00000005
        /*040c*/ 	.word	0x00024028
        /*0410*/ 	.short	0x010a
        /*0412*/ 	.byte	0x3f
	.zero		1


	//   ....[48]....
        /*0414*/ 	.word	0x0000c190
        /*0418*/ 	.word	0x00000004
        /*041c*/ 	.word	0x00024060
        /*0420*/ 	.short	0x010a
        /*0422*/ 	.byte	0x3f
	.zero		1


	//   ....[49]....
        /*0424*/ 	.word	0x0000c4e0
        /*0428*/ 	.word	0x00000003
        /*042c*/ 	.word	0x00024028
        /*0430*/ 	.short	0x010a
        /*0432*/ 	.byte	0x3f
	.zero		1


	//   ....[50]....
        /*0434*/ 	.word	0x0000c8d0
        /*0438*/ 	.word	0x00000007
        /*043c*/ 	.word	0x00024028
        /*0440*/ 	.short	0x010a
        /*0442*/ 	.byte	0x3f
	.zero		1


	//   ....[51]....
        /*0444*/ 	.word	0x0000cc20
        /*0448*/ 	.word	0x00000004
        /*044c*/ 	.word	0x00024028
        /*0450*/ 	.short	0x010a
        /*0452*/ 	.byte	0x3f
	.zero		1


	//   ....[52]....
        /*0454*/ 	.word	0x0000cf60
        /*0458*/ 	.word	0x00000003
        /*045c*/ 	.word	0x00024050
        /*0460*/ 	.short	0x010a
        /*0462*/ 	.byte	0x3f
	.zero		1


	//   ....[53]....
        /*0464*/ 	.word	0x0000cfc0
        /*0468*/ 	.word	0x00000002
        /*046c*/ 	.word	0x00024000
        /*0470*/ 	.short	0x010a
        /*0472*/ 	.byte	0x3f
	.zero		1


	//   ....[54]....
        /*0474*/ 	.word	0x0000d020
        /*0478*/ 	.word	0x00000003
        /*047c*/ 	.word	0xfffffff8
        /*0480*/ 	.short	0x010a
        /*0482*/ 	.byte	0x3f
	.zero		1


	//   ....[55]....
        /*0484*/ 	.word	0x0000d080
        /*0488*/ 	.word	0x0000000c
        /*048c*/ 	.word	0x00024008
        /*0490*/ 	.short	0x010a
        /*0492*/ 	.byte	0x3f
	.zero		1


	//   ....[56]....
        /*0494*/ 	.word	0x0000d0e0
        /*0498*/ 	.word	0x00000007
        /*049c*/ 	.word	0x00024000
        /*04a0*/ 	.short	0x010a
        /*04a2*/ 	.byte	0x3f
	.zero		1


	//   ....[57]....
        /*04a4*/ 	.word	0x0000d140
        /*04a8*/ 	.word	0x0000000a
        /*04ac*/ 	.word	0x00024000
        /*04b0*/ 	.short	0x010a
        /*04b2*/ 	.byte	0x3f
	.zero		1


	//   ....[58]....
        /*04b4*/ 	.word	0x0000d1a0
        /*04b8*/ 	.word	0x00000007
        /*04bc*/ 	.word	0x00024000
        /*04c0*/ 	.short	0x010a
        /*04c2*/ 	.byte	0x3f
	.zero		1


	//   ....[59]....
        /*04c4*/ 	.word	0x0000d200
        /*04c8*/ 	.word	0x0000000d
        /*04cc*/ 	.word	0x00024000
        /*04d0*/ 	.short	0x010a
        /*04d2*/ 	.byte	0x3f
	.zero		1


	//   ....[60]....
        /*04d4*/ 	.word	0x0000d260
        /*04d8*/ 	.word	0x00000003
        /*04dc*/ 	.word	0x00000008
        /*04e0*/ 	.short	0x010a
        /*04e2*/ 	.byte	0x3f
	.zero		1


	//   ....[61]....
        /*04e4*/ 	.word	0x0000d2b0
        /*04e8*/ 	.word	0x00000004
        /*04ec*/ 	.word	0x00024060
        /*04f0*/ 	.short	0x010a
        /*04f2*/ 	.byte	0x3f
	.zero		1


	//   ....[62]....
        /*04f4*/ 	.word	0x0000d300
        /*04f8*/ 	.word	0x00000005
        /*04fc*/ 	.word	0x00024028
        /*0500*/ 	.short	0x010a
        /*0502*/ 	.byte	0x3f
	.zero		1


	//   ....[63]....
        /*0504*/ 	.word	0x0000d350
        /*0508*/ 	.word	0x00000004
        /*050c*/ 	.word	0x00024060
        /*0510*/ 	.short	0x010a
        /*0512*/ 	.byte	0x3f
	.zero		1


	//   ....[64]....
        /*0514*/ 	.word	0x0000d3a0
        /*0518*/ 	.word	0x00000003
        /*051c*/ 	.word	0x00024028
        /*0520*/ 	.short	0x010a
        /*0522*/ 	.byte	0x3f
	.zero		1


	//   ....[65]....
        /*0524*/ 	.word	0x0000d3f0
        /*0528*/ 	.word	0x00000007
        /*052c*/ 	.word	0x00024028
        /*0530*/ 	.short	0x010a
        /*0532*/ 	.byte	0x3f
	.zero		1


	//   ....[66]....
        /*0534*/ 	.word	0x0000d440
        /*0538*/ 	.word	0x00000004
        /*053c*/ 	.word	0x00024028
        /*0540*/ 	.short	0x010a
        /*0542*/ 	.byte	0x3f
	.zero		1


	//----- nvinfo : EIATTR_NUM_MBARRIERS
	.align		4
.L_38:
        /*0544*/ 	.byte	0x03, 0x38
        /*0546*/ 	.short	0x001c


	//----- nvinfo : EIATTR_EXIT_INSTR_OFFSETS
	.align		4
        /*0548*/ 	.byte	0x04, 0x1c
        /*054a*/ 	.short	(.L_40 - .L_39)


	//   ....[0]....
.L_39:
        /*054c*/ 	.word	0x000009d0


	//   ....[1]....
        /*0550*/ 	.word	0x0000b9a0


	//   ....[2]....
        /*0554*/ 	.word	0x0000b9e0


	//   ....[3]....
        /*0558*/ 	.word	0x0000c7d0


	//   ....[4]....
        /*055c*/ 	.word	0x0000cf40


	//----- nvinfo : EIATTR_MAX_THREADS
	.align		4
.L_40:
        /*0560*/ 	.byte	0x04, 0x05
        /*0562*/ 	.short	(.L_42 - .L_41)
.L_41:
        /*0564*/ 	.word	0x00000180
        /*0568*/ 	.word	0x00000001
        /*056c*/ 	.word	0x00000001


	//----- nvinfo : EIATTR_CRS_STACK_SIZE
	.align		4
.L_42:
        /*0570*/ 	.byte	0x04, 0x1e
        /*0572*/ 	.short	(.L_44 - .L_43)
.L_43:
        /*0574*/ 	.word	0x00000000


	//----- nvinfo : EIATTR_CBANK_PARAM_SIZE
	.align		4
.L_44:
        /*0578*/ 	.byte	0x03, 0x19
        /*057a*/ 	.short	0x0870


	//----- nvinfo : EIATTR_PARAM_CBANK
	.align		4
        /*057c*/ 	.byte	0x04, 0x0a
        /*057e*/ 	.short	(.L_46 - .L_45)
	.align		4
.L_45:
        /*0580*/ 	.word	index@(.nv.constant0._ZN7cutlass13device_kernelINS_4fmha6kernel28FmhaKernelTmaWarpSpecializedINS1_10collective30FmhaMainloopTmaWarpSpecializedINS_10bfloat16_tEffN4cute5tupleIJNS7_1CILi128EEESA_NS9_ILi96EEEEEENS8_IJiNS9_ILi1EEENS8_IJiiEEEEEESF_SF_NS4_12CausalFusionEJEEENS4_15FmhaFwdEpilogueIS6_fNS8_IJNS9_ILi64EEESB_SA_EEEEENS2_23IndividualTileSchedulerEJEEEEEvNT_6ParamsE)
        /*0584*/ 	.short	0x0210
        /*0586*/ 	.short	0x0870


	//----- nvinfo : EIATTR_SW_WAR
	.align		4
.L_46:
        /*0588*/ 	.byte	0x04, 0x36
        /*058a*/ 	.short	(.L_48 - .L_47)
.L_47:
        /*058c*/ 	.word	0x00000008
.L_48:


//--------------------- .nv.callgraph             --------------------------
	.section	.nv.callgraph,"",@"SHT_CUDA_CALLGRAPH"
	.align	4
	.sectionentsize	8
	.align		4
        /*0000*/ 	.word	0x00000000
	.align		4
        /*0004*/ 	.word	0xffffffff
	.align		4
        /*0008*/ 	.word	index@(_ZN7cutlass13device_kernelINS_4fmha6kernel28FmhaKernelTmaWarpSpecializedINS1_10collective30FmhaMainloopTmaWarpSpecializedINS_10bfloat16_tEffN4cute5tupleIJNS7_1CILi128EEESA_NS9_ILi96EEEEEENS8_IJiNS9_ILi1EEENS8_IJiiEEEEEESF_SF_NS4_12CausalFusionEJEEENS4_15FmhaFwdEpilogueIS6_fNS8_IJNS9_ILi64EEESB_SA_EEEEENS2_23IndividualTileSchedulerEJEEEEEvNT_6ParamsE)
	.align		4
        /*000c*/ 	.word	index@(__assertfail)
	.align		4
        /*0010*/ 	.word	0x00000000
	.align		4
        /*0014*/ 	.word	0xfffffffe
	.align		4
        /*0018*/ 	.word	0x00000000
	.align		4
        /*001c*/ 	.word	0xfffffffd
	.align		4
        /*0020*/ 	.word	0x00000000
	.align		4
        /*0024*/ 	.word	0xfffffffc


//--------------------- .nv.constant4             --------------------------
	.section	.nv.constant4,"a",@progbits
	.align	8
	.align		8
.nv.constant4:
        /*0000*/ 	.dword	__assertfail
	.align		8
        /*0008*/ 	.dword	__unnamed_1
	.align		8
        /*0010*/ 	.dword	__unnamed_2
	.align		8
        /*0018*/ 	.dword	_ZN39_INTERNAL_494f5355_4_k_cu_11291555_27884cuda3std3__45__cpo5beginE
	.align		8
        /*0020*/ 	.dword	_ZN39_INTERNAL_494f5355_4_k_cu_11291555_27884cuda3std3__45__cpo3endE
	.align		8
        /*0028*/ 	.dword	_ZN39_INTERNAL_494f5355_4_k_cu_11291555_27884cuda3std3__45__cpo6cbeginE
	.align		8
        /*0030*/ 	.dword	_ZN39_INTERNAL_494f5355_4_k_cu_11291555_27884cuda3std3__45__cpo4cendE
	.align		8
        /*0038*/ 	.dword	_ZN39_INTERNAL_494f5355_4_k_cu_11291555_27884cuda3std3__441_GLOBAL__N__494f5355_4_k_cu_11291555_27886ignoreE
	.align		8
        /*0040*/ 	.dword	_ZN39_INTERNAL_494f5355_4_k_cu_11291555_27884cuda3std3__419piecewise_constructE
	.align		8
        /*0048*/ 	.dword	_ZN39_INTERNAL_494f5355_4_k_cu_11291555_27884cuda3std3__48in_placeE
	.align		8
        /*0050*/ 	.dword	_ZN39_INTERNAL_494f5355_4_k_cu_11291555_27884cuda3std6ranges3__45__cpo4swapE
	.align		8
        /*0058*/ 	.dword	_ZN39_INTERNAL_494f5355_4_k_cu_11291555_27884cuda3std6ranges3__45__cpo9iter_moveE
	.align		8
        /*0060*/ 	.dword	_ZN39_INTERNAL_494f5355_4_k_cu_11291555_27884cute7productE
	.align		8
        /*0068*/ 	.dword	_ZN39_INTERNAL_494f5355_4_k_cu_11291555_27884cute1_E
	.align		8
        /*0070*/ 	.dword	$str$24
	.align		8
        /*0078*/ 	.dword	$str$25


//--------------------- .text._ZN7cutlass13device_kernelINS_4fmha6kernel28FmhaKernelTmaWarpSpecializedINS1_10collective30FmhaMainloopTmaWarpSpecializedINS_10bfloat16_tEffN4cute5tupleIJNS7_1CILi128EEESA_NS9_ILi96EEEEEENS8_IJiNS9_ILi1EEENS8_IJiiEEEEEESF_SF_NS4_12CausalFusionEJEEENS4_15FmhaFwdEpilogueIS6_fNS8_IJNS9_ILi64EEESB_SA_EEEEENS2_23IndividualTileSchedulerEJEEEEEvNT_6ParamsE --------------------------
	.section	.text._ZN7cutlass13device_kernelINS_4fmha6kernel28FmhaKernelTmaWarpSpecializedINS1_10collective30FmhaMainloopTmaWarpSpecializedINS_10bfloat16_tEffN4cute5tupleIJNS7_1CILi128EEESA_NS9_ILi96EEEEEENS8_IJiNS9_ILi1EEENS8_IJiiEEEEEESF_SF_NS4_12CausalFusionEJEEENS4_15FmhaFwdEpilogueIS6_fNS8_IJNS9_ILi64EEESB_SA_EEEEENS2_23IndividualTileSchedulerEJEEEEEvNT_6ParamsE,"ax",@progbits
	.align	128
.text._ZN7cutlass13device_kernelINS_4fmha6kernel28FmhaKernelTmaWarpSpecializedINS1_10collective30FmhaMainloopTmaWarpSpecializedINS_10bfloat16_tEffN4cute5tupleIJNS7_1CILi128EEESA_NS9_ILi96EEEEEENS8_IJiNS9_ILi1EEENS8_IJiiEEEEEESF_SF_NS4_12CausalFusionEJEEENS4_15FmhaFwdEpilogueIS6_fNS8_IJNS9_ILi64EEESB_SA_EEEEENS2_23IndividualTileSchedulerEJEEEEEvNT_6ParamsE:
        .type           _ZN7cutlass13device_kernelINS_4fmha6kernel28FmhaKernelTmaWarpSpecializedINS1_10collective30FmhaMainloopTmaWarpSpecializedINS_10bfloat16_tEffN4cute5tupleIJNS7_1CILi128EEESA_NS9_ILi96EEEEEENS8_IJiNS9_ILi1EEENS8_IJiiEEEEEESF_SF_NS4_12CausalFusionEJEEENS4_15FmhaFwdEpilogueIS6_fNS8_IJNS9_ILi64EEESB_SA_EEEEENS2_23IndividualTileSchedulerEJEEEEEvNT_6ParamsE,@function
        .size           _ZN7cutlass13device_kernelINS_4fmha6kernel28FmhaKernelTmaWarpSpecializedINS1_10collective30FmhaMainloopTmaWarpSpecializedINS_10bfloat16_tEffN4cute5tupleIJNS7_1CILi128EEESA_NS9_ILi96EEEEEENS8_IJiNS9_ILi1EEENS8_IJiiEEEEEESF_SF_NS4_12CausalFusionEJEEENS4_15FmhaFwdEpilogueIS6_fNS8_IJNS9_ILi64EEESB_SA_EEEEENS2_23IndividualTileSchedulerEJEEEEEvNT_6ParamsE,(.L_x_121 - _ZN7cutlass13device_kernelINS_4fmha6kernel28FmhaKernelTmaWarpSpecializedINS1_10collective30FmhaMainloopTmaWarpSpecializedINS_10bfloat16_tEffN4cute5tupleIJNS7_1CILi128EEESA_NS9_ILi96EEEEEENS8_IJiNS9_ILi1EEENS8_IJiiEEEEEESF_SF_NS4_12CausalFusionEJEEENS4_15FmhaFwdEpilogueIS6_fNS8_IJNS9_ILi64EEESB_SA_EEEEENS2_23IndividualTileSchedulerEJEEEEEvNT_6ParamsE)
        .other          _ZN7cutlass13device_kernelINS_4fmha6kernel28FmhaKernelTmaWarpSpecializedINS1_10collective30FmhaMainloopTmaWarpSpecializedINS_10bfloat16_tEffN4cute5tupleIJNS7_1CILi128EEESA_NS9_ILi96EEEEEENS8_IJiNS9_ILi1EEENS8_IJiiEEEEEESF_SF_NS4_12CausalFusionEJEEENS4_15FmhaFwdEpilogueIS6_fNS8_IJNS9_ILi64EEESB_SA_EEEEENS2_23IndividualTileSchedulerEJEEEEEvNT_6ParamsE,@"STO_CUDA_ENTRY STV_DEFAULT"
_ZN7cutlass13device_kernelINS_4fmha6kernel28FmhaKernelTmaWarpSpecializedINS1_10collective30FmhaMainloopTmaWarpSpecializedINS_10bfloat16_tEffN4cute5tupleIJNS7_1CILi128EEESA_NS9_ILi96EEEEEENS8_IJiNS9_ILi1EEENS8_IJiiEEEEEESF_SF_NS4_12CausalFusionEJEEENS4_15FmhaFwdEpilogueIS6_fNS8_IJNS9_ILi64EEESB_SA_EEEEENS2_23IndividualTileSchedulerEJEEEEEvNT_6ParamsE:
[----:B------:R-:W1:Y:S01]  /*0000*/  LDC R1, c[0x0][0x28] ;  /* 0x00000a00ff017b82 */ /* 0x000e620000000800 */
[----:B------:R-:W2:Y:S01]  /*0010*/  S2R R0, SR_TID.X ;  /* 0x0000000000007919 */ /* 0x000ea20000002100 */
[----:B------:R-:W-:Y:S01]  /*0020*/  ELECT P1, URZ, PT ;  /* 0x00000000003f782f */ /* 0x000fe20003820000 */
[----:B------:R-:W-:Y:S01]  /*0030*/  BSSY B0, `(.L_x_0) ;  /* 0x0000017000007945 */ /* 0x000fe20003800000 */
[----:B--2---:R-:W-:-:S05]  /*0040*/  SHF.R.U32.HI R2, RZ, 0x5, R0 ;  /* 0x00000005ff027819 */ /* 0x004fca0000011600 */
[----:B------:R-:W2:Y:S02]  /*0050*/  SHFL.IDX PT, R3, R2, RZ, 0x1f ;  /* 0x00001fff02037589 */ /* 0x000ea400000e0000 */
[----:B--2---:R-:W-:Y:S02]  /*0060*/  R2UR UR4, R3 ;  /* 0x00000000030472ca */ /* 0x004fe400000e0000 */
[----:B------:R-:W-:-:S06]  /*0070*/  SHF.R.U32.HI R3, RZ, 0x7, R0 ;  /* 0x00000007ff037819 */ /* 0x000fcc0000011600 */
[----:B------:R-:W2:Y:S05]  /*0080*/  SHFL.IDX PT, R3, R3, RZ, 0x1f ;  /* 0x00001fff03037589 */ /* 0x000eaa00000e0000 */
[----:B------:R-:W-:Y:S02]  /*0090*/  USHF.R.S32.HI UR5, URZ, 0x1f, UR4 ;  /* 0x0000001f3f057899 */ /* 0x000fe40008011404 */
[----:B------:R-:W-:Y:S02]  /*00a0*/  ISETP.NE.OR P0, PT, RZ, UR4, !P1 ;  /* 0x00000004ff007c0c */ /* 0x000fe4000cf05670 */
[----:B------:R-:W-:-:S04]  /*00b0*/  ULEA.HI UR5, UR5, UR4, URZ, 0x2 ;  /* 0x0000000405057291 */ /* 0x000fc8000f8f103f */
[----:B------:R-:W-:-:S04]  /*00c0*/  ULOP3.LUT UR5, UR5, 0xfffffffc, URZ, 0xc0, !UPT ;  /* 0xfffffffc05057892 */ /* 0x000fc8000f8ec03f */
[----:B------:R-:W-:-:S03]  /*00d0*/  UIADD3 UR4, UR4, -UR5, URZ ;  /* 0x8000000504047290 */ /* 0x000fc6000fffe03f */
[----:B-1----:R-:W-:Y:S09]  /*00e0*/  @P0 BRA `(.L_x_1) ;  /* 0x00000000002c0947 */ /* 0x002ff20003800000 */
[----:B------:R-:W-:Y:S02]  /*00f0*/  ULDC.64 UR6, c[0x0][0x198] ;  /* 0x0000660000067ab9 */ /* 0x000fe40000000a00 */
[----:B------:R-:W-:Y:S02]  /*0100*/  UIADD3 UR8, UP0, UR6, 0xf0, URZ ;  /* 0x000000f006087890 */ /* 0x000fe4000ff1e03f */
[----:B------:R-:W-:Y:S02]  /*0110*/  UIADD3 UR10, UP1, UR6, 0x1f0, URZ ;  /* 0x000001f0060a7890 */ /* 0x000fe4000ff3e03f */
[----:B------:R-:W-:Y:S02]  /*0120*/  UIADD3 UR6, UP2, UR6, 0x2f0, URZ ;  /* 0x000002f006067890 */ /* 0x000fe4000ff5e03f */
[----:B------:R-:W-:Y:S02]  /*0130*/  UIADD3.X UR9, URZ, UR7, URZ, UP0, !UPT ;  /* 0x000000073f097290 */ /* 0x000fe400087fe43f */
[----:B------:R-:W-:-:S02]  /*0140*/  UIADD3.X UR11, URZ, UR7, URZ, UP1, !UPT ;  /* 0x000000073f0b7290 */ /* 0x000fc40008ffe43f */
[----:B------:R-:W-:-:S05]  /*0150*/  UIADD3.X UR7, URZ, UR7, URZ, UP2, !UPT ;  /* 0x000000073f077290 */ /* 0x000fca00097fe43f */
[----:B------:R1:W-:Y:S02]  /*0160*/  UTMACCTL.PF [UR8] ;  /* 0x00000000080079b9 */ /* 0x0003e40008040000 */
[----:B------:R1:W-:Y:S02]  /*0170*/  UTMACCTL.PF [UR10] ;  /* 0x000000000a0079b9 */ /* 0x0003e40008040000 */
[----:B------:R1:W-:Y:S02]  /*0180*/  UTMACCTL.PF [UR6] ;  /* 0x00000000060079b9 */ /* 0x0003e40008040000 */
[----:B-1----:R-:W-:Y:S01]  /*0190*/  NOP ;  /* 0x0000000000007918 */ /* 0x002fe20000000000 */
.L_x_1:
[----:B------:R-:W-:Y:S05]  /*01a0*/  BSYNC B0 ;  /* 0x0000000000007941 */ /* 0x000fea0003800000 */
.L_x_0:
[----:B------:R-:W1:Y:S01]  /*01b0*/  SHFL.IDX PT, R4, R2, RZ, 0x1f ;  /* 0x00001fff02047589 */ /* 0x000e6200000e0000 */
[----:B--2---:R-:W-:Y:S01]  /*01c0*/  R2UR UR36, R3 ;  /* 0x00000000032472ca */ /* 0x004fe200000e0000 */
[----:B------:R-:W-:-:S12]  /*01d0*/  UISETP.NE.AND UP0, UPT, UR4, 0x1, UPT ;  /* 0x000000010400788c */ /* 0x000fd8000bf05270 */
[----:B------:R-:W-:Y:S02]  /*01e0*/  UIADD3 UR7, UR36, -0x1, URZ ;  /* 0xffffffff24077890 */ /* 0x000fe4000fffe03f */
[----:B------:R-:W-:Y:S02]  /*01f0*/  UISETP.EQ.AND UP0, UPT, UR36, URZ, !UP0 ;  /* 0x0000003f2400728c */ /* 0x000fe4000c702270 */
[----:B------:R-:W-:Y:S02]  /*0200*/  UISETP.GE.U32.AND UP1, UPT, UR7, 0x4, UPT ;  /* 0x000000040700788c */ /* 0x000fe4000bf26070 */
[----:B------:R-:W-:Y:S01]  /*0210*/  USEL UR5, URZ, 0x1, !UP0 ;  /* 0x000000013f057887 */ /* 0x000fe2000c000000 */
[----:B-1----:R-:W-:-:S03]  /*0220*/  ISETP.NE.AND P0, PT, R4, RZ, PT ;  /* 0x000000ff0400720c */ /* 0x002fc60003f05270 */
[----:B------:R-:W-:-:S10]  /*0230*/  USEL UR5, UR5, 0x2, UP1 ;  /* 0x0000000205057887 */ /* 0x000fd40008800000 */
[----:B------:R-:W-:Y:S05]  /*0240*/  @P0 BRA `(.L_x_2) ;  /* 0x0000000000480947 */ /* 0x000fea0003800000 */
[----:B------:R-:W1:Y:S01]  /*0250*/  S2UR UR8, SR_CgaCtaId ;  /* 0x00000000000879c3 */ /* 0x000e620000008800 */
[----:B------:R-:W-:Y:S01]  /*0260*/  UMOV UR6, 0x400 ;  /* 0x0000040000067882 */ /* 0x000fe20000000000 */
[----:B------:R-:W-:Y:S01]  /*0270*/  UMOV UR9, 0x1 ;  /* 0x0000000100097882 */ /* 0x000fe20000000000 */
[----:B------:R-:W-:Y:S01]  /*0280*/  UMOV UR10, 0x80 ;  /* 0x00000080000a7882 */ /* 0x000fe20000000000 */
[----:B------:R-:W-:Y:S01]  /*0290*/  ELECT P0, URZ, PT ;  /* 0x00000000003f782f */ /* 0x000fe20003800000 */
[----:B------:R-:W-:-:S04]  /*02a0*/  UIADD3 UR10, -UR10, 0x100000, URZ ;  /* 0x001000000a0a7890 */ /* 0x000fc8000fffe13f */
[----:B------:R-:W-:Y:S02]  /*02b0*/  USHF.L.U32 UR11, UR10, 0xb, URZ ;  /* 0x0000000b0a0b7899 */ /* 0x000fe4000800063f */
[----:B------:R-:W-:Y:S02]  /*02c0*/  USHF.L.U32 UR10, UR10, 0x1, URZ ;  /* 0x000000010a0a7899 */ /* 0x000fe4000800063f */
[----:B-1----:R-:W-:Y:S02]  /*02d0*/  ULEA UR6, UR8, UR6, 0x18 ;  /* 0x0000000608067291 */ /* 0x002fe4000f8ec03f */
[----:B------:R-:W-:-:S04]  /*02e0*/  UIADD3 UR8, -UR9, 0x100000, URZ ;  /* 0x0010000009087890 */ /* 0x000fc8000fffe13f */
[----:B------:R-:W-:Y:S02]  /*02f0*/  USHF.L.U32 UR9, UR8, 0xb, URZ ;  /* 0x0000000b08097899 */ /* 0x000fe4000800063f */
[----:B------:R-:W-:Y:S01]  /*0300*/  USHF.L.U32 UR8, UR8, 0x1, URZ ;  /* 0x0000000108087899 */ /* 0x000fe2000800063f */
[----:B------:R-:W1:Y:S11]  /*0310*/  FENCE.VIEW.ASYNC.S ;  /* 0x00000000000073c6 */ /* 0x000e760000000000 */
[----:B-1----:R1:W2:Y:S01]  /*0320*/  SYNCS.EXCH.64 URZ, [UR6+0x24050], UR8 ;  /* 0x02405008063f75b2 */ /* 0x0022a20008000100 */
[----:B------:R1:W3:Y:S01]  /*0330*/  SYNCS.EXCH.64 URZ, [UR6+0x24060], UR10 ;  /* 0x0240600a063f75b2 */ /* 0x0002e20008000100 */
[----:B------:R1:W4:Y:S01]  /*0340*/  SYNCS.EXCH.64 URZ, [UR6+0x24058], UR8 ;  /* 0x02405808063f75b2 */ /* 0x0003220008000100 */
[----:B------:R1:W1:Y:S01]  /*0350*/  SYNCS.EXCH.64 URZ, [UR6+0x24068], UR10 ;  /* 0x0240680a063f75b2 */ /* 0x0002620008000100 */
[----:B------:R-:W-:Y:S01]  /*0360*/  NOP ;  /* 0x0000000000007918 */ /* 0x000fe20000000000 */
.L_x_2:
[----:B------:R-:W5:Y:S01]  /*0370*/  SHFL.IDX PT, R3, R2, RZ, 0x1f ;  /* 0x00001fff02037589 */ /* 0x000f6200000e0000 */
[----:B------:R-:W-:Y:S01]  /*0380*/  NOP ;  /* 0x0000000000007918 */ /* 0x000fe20000000000 */
[----:B-----5:R-:W-:-:S13]  /*0390*/  ISETP.NE.AND P0, PT, R3, RZ, PT ;  /* 0x000000ff0300720c */ /* 0x020fda0003f05270 */
[----:B------:R-:W-:Y:S05]  /*03a0*/  @P0 BRA `(.L_x_3) ;  /* 0x0000000000600947 */ /* 0x000fea0003800000 */
[----:B-1----:R-:W1:Y:S01]  /*03b0*/  S2UR UR8, SR_CgaCtaId ;  /* 0x00000000000879c3 */ /* 0x002e620000008800 */
[----:B------:R-:W-:Y:S01]  /*03c0*/  UMOV UR6, 0x400 ;  /* 0x0000040000067882 */ /* 0x000fe20000000000 */
[----:B------:R-:W-:Y:S01]  /*03d0*/  UMOV UR10, 0x1 ;  /* 0x00000001000a7882 */ /* 0x000fe20000000000 */
[----:B------:R-:W-:Y:S01]  /*03e0*/  UMOV UR9, 0x100 ;  /* 0x0000010000097882 */ /* 0x000fe20000000000 */
[----:B------:R-:W-:-:S04]  /*03f0*/  UIADD3 UR10, -UR10, 0x100000, URZ ;  /* 0x001000000a0a7890 */ /* 0x000fc8000fffe13f */
[----:B------:R-:W-:Y:S02]  /*0400*/  USHF.L.U32 UR11, UR10, 0xb, URZ ;  /* 0x0000000b0a0b7899 */ /* 0x000fe4000800063f */
[----:B------:R-:W-:Y:S01]  /*0410*/  USHF.L.U32 UR10, UR10, 0x1, URZ ;  /* 0x000000010a0a7899 */ /* 0x000fe2000800063f */
[----:B------:R-:W-:Y:S01]  /*0420*/  ELECT P0, URZ, PT ;  /* 0x00000000003f782f */ /* 0x000fe20003800000 */
[----:B-1----:R-:W-:Y:S02]  /*0430*/  ULEA UR6, UR8, UR6, 0x18 ;  /* 0x0000000608067291 */ /* 0x002fe4000f8ec03f */
[----:B------:R-:W-:-:S04]  /*0440*/  UIADD3 UR8, -UR9, 0x100000, URZ ;  /* 0x0010000009087890 */ /* 0x000fc8000fffe13f */
[----:B------:R-:W-:Y:S02]  /*0450*/  USHF.L.U32 UR9, UR8, 0xb, URZ ;  /* 0x0000000b08097899 */ /* 0x000fe4000800063f */
[----:B------:R-:W-:Y:S01]  /*0460*/  USHF.L.U32 UR8, UR8, 0x1, URZ ;  /* 0x0000000108087899 */ /* 0x000fe2000800063f */
[----:B------:R-:W1:Y:S03]  /*0470*/  FENCE.VIEW.ASYNC.S ;  /* 0x00000000000073c6 */ /* 0x000e660000000000 */
[----:B-1----:R1:W1:Y:S08]  /*0480*/  SYNCS.EXCH.64 URZ, [UR6+0x24000], UR10 ;  /* 0x0240000a063f75b2 */ /* 0x0022700008000100 */
[----:B------:R1:W1:Y:S01]  /*0490*/  SYNCS.EXCH.64 URZ, [UR6+0x24028], UR8 ;  /* 0x02402808063f75b2 */ /* 0x0002620008000100 */
        /* <DEDUP_REMOVED lines=8> */
[----:B------:R-:W-:Y:S01]  /*0520*/  NOP ;  /* 0x0000000000007918 */ /* 0x000fe20000000000 */
.L_x_3:
        /* <DEDUP_REMOVED lines=21> */
[----:B------:R-:W-:Y:S01]  /*0680*/  NOP ;  /* 0x0000000000007918 */ /* 0x000fe20000000000 */
.L_x_4:
[----:B------:R-:W5:Y:S01]  /*0690*/  SHFL.IDX PT, R3, R2, RZ, 0x1f ;  /* 0x00001fff02037589 */ /* 0x000f6200000e0000 */
[----:B------:R-:W-:Y:S01]  /*06a0*/  ELECT P0, URZ, PT ;  /* 0x00000000003f782f */ /* 0x000fe20003800000 */
[----:B------:R-:W-:Y:S01]  /*06b0*/  NOP ;  /* 0x0000000000007918 */ /* 0x000fe20000000000 */
[----:B-1----:R-:W-:Y:S02]  /*06c0*/  UMOV UR8, 0x80 ;  /* 0x0000008000087882 */ /* 0x002fe40000000000 */
[C---:B-----5:R-:W-:Y:S02]  /*06d0*/  ISETP.NE.OR P0, PT, R3.reuse, RZ, !P0 ;  /* 0x000000ff0300720c */ /* 0x060fe40004705670 */
[----:B------:R-:W-:-:S11]  /*06e0*/  ISETP.NE.AND P2, PT, R3, RZ, PT ;  /* 0x000000ff0300720c */ /* 0x000fd60003f45270 */
[----:B------:R-:W-:Y:S01]  /*06f0*/  VOTEU.ALL UP0, P0 ;  /* 0x00000000003f7886 */ /* 0x000fe20000000000 */
[----:B------:R-:W-:Y:S01]  /*0700*/  VOTEU.ALL UP2, P0 ;  /* 0x00000000003f7886 */ /* 0x000fe20000040000 */
[----:B------:R-:W-:Y:S01]  /*0710*/  VOTEU.ALL UP3, P0 ;  /* 0x00000000003f7886 */ /* 0x000fe20000060000 */
[----:B------:R-:W-:Y:S02]  /*0720*/  VOTEU.ALL UP4, P0 ;  /* 0x00000000003f7886 */ /* 0x000fe40000080000 */
[----:B------:R-:W1:Y:S01]  /*0730*/  @!UP0 S2UR UR10, SR_CgaCtaId ;  /* 0x00000000000a89c3 */ /* 0x000e620000008800 */
[----:B------:R-:W-:Y:S01]  /*0740*/  @!UP0 UMOV UR6, 0x400 ;  /* 0x0000040000068882 */ /* 0x000fe20000000000 */
[----:B------:R-:W-:-:S04]  /*0750*/  @!UP0 UIADD3 UR8, -UR8, 0x100000, URZ ;  /* 0x0010000008088890 */ /* 0x000fc8000fffe13f */
[----:B------:R-:W-:Y:S02]  /*0760*/  @!UP0 USHF.L.U32 UR9, UR8, 0xb, URZ ;  /* 0x0000000b08098899 */ /* 0x000fe4000800063f */
[----:B------:R-:W-:Y:S02]  /*0770*/  @!UP0 USHF.L.U32 UR8, UR8, 0x1, URZ ;  /* 0x0000000108088899 */ /* 0x000fe4000800063f */
[----:B-1----:R-:W-:Y:S01]  /*0780*/  @!UP0 ULEA UR6, UR10, UR6, 0x18 ;  /* 0x000000060a068291 */ /* 0x002fe2000f8ec03f */
[----:B------:R-:W-:Y:S01]  /*0790*/  VOTEU.ALL UP0, P0 ;  /* 0x00000000003f7886 */ /* 0x000fe20000000000 */
[----:B------:R-:W1:Y:S10]  /*07a0*/  FENCE.VIEW.ASYNC.S ;  /* 0x00000000000073c6 */ /* 0x000e740000000000 */
[----:B-1----:R1:W1:Y:S01]  /*07b0*/  @!UP0 SYNCS.EXCH.64 URZ, [UR6+0x24090], UR8 ;  /* 0x02409008063f85b2 */ /* 0x0022620008000100 */
[----:B------:R1:W1:Y:S01]  /*07c0*/  @!UP2 SYNCS.EXCH.64 URZ, [UR6+0x24098], UR8 ;  /* 0x02409808063fa5b2 */ /* 0x0002620008000100 */
[----:B------:R1:W1:Y:S01]  /*07d0*/  @!UP3 SYNCS.EXCH.64 URZ, [UR6+0x240a0], UR8 ;  /* 0x0240a008063fb5b2 */ /* 0x0002620008000100 */
[----:B------:R1:W1:Y:S01]  /*07e0*/  @!UP4 SYNCS.EXCH.64 URZ, [UR6+0x240a8], UR8 ;  /* 0x0240a808063fc5b2 */ /* 0x0002620008000100 */
[----:B------:R-:W-:Y:S01]  /*07f0*/  NOP ;  /* 0x0000000000007918 */ /* 0x000fe20000000000 */
[----:B------:R-:W-:Y:S05]  /*0800*/  @P2 BRA `(.L_x_5) ;  /* 0x0000000000502947 */ /* 0x000fea0003800000 */
[----:B-1----:R-:W1:Y:S01]  /*0810*/  S2UR UR8, SR_CgaCtaId ;  /* 0x00000000000879c3 */ /* 0x002e620000008800 */
        /* <DEDUP_REMOVED lines=12> */
[----:B-1----:R1:W1:Y:S01]  /*08e0*/  SYNCS.EXCH.64 URZ, [UR6+0x240c0], UR8 ;  /* 0x0240c008063f75b2 */ /* 0x0022620008000100 */
[----:B------:R1:W1:Y:S01]  /*08f0*/  SYNCS.EXCH.64 URZ, [UR6+0x240d8], UR10 ;  /* 0x0240d80a063f75b2 */ /* 0x0002620008000100 */
[----:B------:R1:W1:Y:S01]  /*0900*/  SYNCS.EXCH.64 URZ, [UR6+0x240c8], UR8 ;  /* 0x0240c808063f75b2 */ /* 0x0002620008000100 */
[----:B------:R1:W1:Y:S01]  /*0910*/  SYNCS.EXCH.64 URZ, [UR6+0x240e0], UR10 ;  /* 0x0240e00a063f75b2 */ /* 0x0002620008000100 */
[----:B------:R1:W1:Y:S01]  /*0920*/  SYNCS.EXCH.64 URZ, [UR6+0x240d0], UR8 ;  /* 0x0240d008063f75b2 */ /* 0x0002620008000100 */
[----:B------:R1:W1:Y:S01]  /*0930*/  SYNCS.EXCH.64 URZ, [UR6+0x240e8], UR10 ;  /* 0x0240e80a063f75b2 */ /* 0x0002620008000100 */
[----:B------:R-:W-:Y:S01]  /*0940*/  NOP ;  /* 0x0000000000007918 */ /* 0x000fe20000000000 */
.L_x_5:
[----:B------:R-:W-:Y:S01]  /*0950*/  ISETP.NE.AND P0, PT, RZ, UR36, PT ;  /* 0x00000024ff007c0c */ /* 0x000fe2000bf05270 */
[----:B------:R-:W-:Y:S01]  /*0960*/  NOP ;  /* 0x0000000000007918 */ /* 0x000fe20000000000 */
[----:B------:R-:W-:Y:S01]  /*0970*/  MOV R2, UR4 ;  /* 0x0000000400027c02 */ /* 0x000fe20008000f00 */
[----:B-1234-:R-:W-:Y:S03]  /*0980*/  BAR.SYNC.DEFER_BLOCKING 0x0 ;  /* 0x0000000000007b1d */ /* 0x01efe60000010000 */
[----:B------:R-:W-:-:S07]  /*0990*/  ISETP.EQ.AND P2, PT, R2, 0x1, P1 ;  /* 0x000000010200780c */ /* 0x000fce0000f42270 */
[----:B------:R-:W-:Y:S06]  /*09a0*/  @!P0 BRA `(.L_x_6) ;  /* 0x000000b000008947 */ /* 0x000fec0003800000 */
[----:B------:R-:W-:-:S06]  /*09b0*/  UISETP.GT.U32.AND UP0, UPT, UR7, 0x3, UPT ;  /* 0x000000030700788c */ /* 0x000fcc000bf04070 */
[----:B------:R-:W-:-:S13]  /*09c0*/  PLOP3.LUT P0, PT, PT, PT, UP0, 0x80, 0x0 ;  /* 0x000000000000781c */ /* 0x000fda0003f0f008 */
[----:B------:R-:W-:Y:S05]  /*09d0*/  @P0 EXIT ;  /* 0x000000000000094d */ /* 0x000fea0003800000 */
.L_x_7:
[----:B------:R-:W-:-:S08]  /*09e0*/  NOP ;  /* 0x0000000000007918 */ /* 0x000fd00000000000 */
[----:B------:R-:W1:Y:S02]  /*09f0*/  USETMAXREG.TRY_ALLOC.CTAPOOL UP0, 0xf0 ;  /* 0x000000f0000079c8 */ /* 0x000e640008000600 */
[----:B-1----:R-:W-:-:S13]  /*0a00*/  PLOP3.LUT P0, PT, PT, PT, UP0, 0x80, 0x0 ;  /* 0x000000000000781c */ /* 0x002fda0003f0f008 */
[----:B------:R-:W-:Y:S05]  /*0a10*/  @!P0 BRA `(.L_x_7) ;  /* 0xfffffffc00f08947 */ /* 0x000fea000383ffff */
[----:B------:R-:W-:Y:S01]  /*0a20*/  UISETP.NE.AND UP0, UPT, UR36, 0x1, UPT ;  /* 0x000000012400788c */ /* 0x000fe2000bf05270 */
[----:B------:R-:W1:Y:S01]  /*0a30*/  S2UR UR8, SR_CTAID.X ;  /* 0x00000000000879c3 */ /* 0x000e620000002500 */
[----:B------:R-:W-:Y:S01]  /*0a40*/  UMOV UR4, URZ ;  /* 0x0000003f00047c82 */ /* 0x000fe20008000000 */
[----:B------:R-:W-:-:S03]  /*0a50*/  UMOV UR6, URZ ;  /* 0x0000003f00067c82 */ /* 0x000fc60008000000 */
[----:B------:R-:W-:-:S13]  /*0a60*/  PLOP3.LUT P0, PT, PT, PT, UP0, 0x80, 0x0 ;  /* 0x000000000000781c */ /* 0x000fda0003f0f008 */
[----:B------:R-:W-:Y:S05]  /*0a70*/  @!P0 BRA `(.L_x_8) ;  /* 0x00000000003c8947 */ /* 0x000fea0003800000 */
[----:B------:R-:W-:Y:S01]  /*0a80*/  UISETP.NE.AND UP0, UPT, UR36, 0x2, UPT ;  /* 0x000000022400788c */ /* 0x000fe2000bf05270 */
[----:B------:R-:W-:-:S05]  /*0a90*/  UMOV UR6, 0x1 ;  /* 0x0000000100067882 */ /* 0x000fca0000000000 */
[----:B------:R-:W-:-:S13]  /*0aa0*/  PLOP3.LUT P1, PT, PT, PT, UP0, 0x80, 0x0 ;  /* 0x000000000000781c */ /* 0x000fda0003f2f008 */
[----:B------:R-:W-:Y:S05]  /*0ab0*/  @!P1 BRA `(.L_x_8) ;  /* 0x00000000002c9947 */ /* 0x000fea0003800000 */
[----:B------:R-:W-:-:S06]  /*0ac0*/  UISETP.NE.AND UP0, UPT, UR36, 0x3, UPT ;  /* 0x000000032400788c */ /* 0x000fcc000bf05270 */
[----:B------:R-:W-:-:S13]  /*0ad0*/  PLOP3.LUT P1, PT, PT, PT, UP0, 0x80, 0x0 ;  /* 0x000000000000781c */ /* 0x000fda0003f2f008 */
[----:B------:R-:W-:Y:S05]  /*0ae0*/  @!P1 BRA `(.L_x_9) ;  /* 0x0000000000189947 */ /* 0x000fea0003800000 */
[----:B------:R-:W-:-:S11]  /*0af0*/  UISETP.NE.AND UP0, UPT, UR36, 0x4, UPT ;  /* 0x000000042400788c */ /* 0x000fd6000bf05270 */
[----:B------:R-:W-:Y:S01]  /*0b00*/  @!UP0 UMOV UR4, 0x1 ;  /* 0x0000000100048882 */ /* 0x000fe20000000000 */
[----:B------:R-:W-:Y:S01]  /*0b10*/  @!UP0 UMOV UR6, 0x1 ;  /* 0x0000000100068882 */ /* 0x000fe20000000000 */
[----:B------:R-:W-:Y:S01]  /*0b20*/  @UP0 UMOV UR4, URZ ;  /* 0x0000003f00040c82 */ /* 0x000fe20008000000 */
[----:B------:R-:W-:Y:S01]  /*0b30*/  @UP0 UMOV UR6, URZ ;  /* 0x0000003f00060c82 */ /* 0x000fe20008000000 */
[----:B------:R-:W-:Y:S05]  /*0b40*/  BRA `(.L_x_8) ;  /* 0x0000000000087947 */ /* 0x000fea0003800000 */
.L_x_9:
[----:B------:R-:W-:Y:S01]  /*0b50*/  UMOV UR4, 0x1 ;  /* 0x0000000100047882 */ /* 0x000fe20000000000 */
[----:B------:R-:W-:-:S05]  /*0b60*/  UMOV UR6, URZ ;  /* 0x0000003f00067c82 */ /* 0x000fca0008000000 */
.L_x_8:
[----:B------:R-:W-:Y:S05]  /*0b70*/  @!P0 BRA `(.L_x_10) ;  /* 0x0000000000408947 */ /* 0x000fea0003800000 */
[----:B------:R-:W-:-:S06]  /*0b80*/  UISETP.NE.AND UP0, UPT, UR36, 0x2, UPT ;  /* 0x000000022400788c */ /* 0x000fcc000bf05270 */
[----:B------:R-:W-:-:S13]  /*0b90*/  PLOP3.LUT P0, PT, PT, PT, UP0, 0x80, 0x0 ;  /* 0x000000000000781c */ /* 0x000fda0003f0f008 */
[----:B------:R-:W-:Y:S05]  /*0ba0*/  @!P0 BRA `(.L_x_11) ;  /* 0x00000000002c8947 */ /* 0x000fea0003800000 */
[----:B------:R-:W-:-:S06]  /*0bb0*/  UISETP.NE.AND UP0, UPT, UR36, 0x3, UPT ;  /* 0x000000032400788c */ /* 0x000fcc000bf05270 */
[----:B------:R-:W-:-:S13]  /*0bc0*/  PLOP3.LUT P0, PT, PT, PT, UP0, 0x80, 0x0 ;  /* 0x000000000000781c */ /* 0x000fda0003f0f008 */
[----:B------:R-:W-:Y:S05]  /*0bd0*/  @!P0 BRA `(.L_x_12) ;  /* 0x0000000000188947 */ /* 0x000fea0003800000 */
[----:B------:R-:W-:Y:S01]  /*0be0*/  UISETP.NE.AND UP0, UPT, UR36, 0x4, UPT ;  /* 0x000000042400788c */ /* 0x000fe2000bf05270 */
[----:B-1----:R-:W-:-:S05]  /*0bf0*/  UMOV UR37, UR8 ;  /* 0x0000000800257c82 */ /* 0x002fca0008000000 */
[----:B------:R-:W-:-:S13]  /*0c00*/  PLOP3.LUT P0, PT, PT, PT, UP0, 0x80, 0x0 ;  /* 0x000000000000781c */ /* 0x000fda0003f0f008 */
[----:B------:R-:W-:Y:S05]  /*0c10*/  @P0 BRA `(.L_x_13) ;  /* 0x00000000001c0947 */ /* 0x000fea0003800000 */
[----:B------:R-:W-:Y:S01]  /*0c20*/  ULEA UR37, UR8, 0x3, 0x1 ;  /* 0x0000000308257891 */ /* 0x000fe2000f8e083f */
[----:B------:R-:W-:Y:S11]  /*0c30*/  BRA `(.L_x_13) ;  /* 0x0000000000147947 */ /* 0x000ff60003800000 */
.L_x_12:
[----:B-1----:R-:W-:Y:S01]  /*0c40*/  ULEA UR37, UR8, 0x2, 0x1 ;  /* 0x0000000208257891 */ /* 0x002fe2000f8e083f */
[----:B------:R-:W-:Y:S11]  /*0c50*/  BRA `(.L_x_13) ;  /* 0x00000000000c7947 */ /* 0x000ff60003800000 */
.L_x_11:
[----:B-1----:R-:W-:Y:S01]  /*0c60*/  ULEA UR37, UR8, 0x1, 0x1 ;  /* 0x0000000108257891 */ /* 0x002fe2000f8e083f */
[----:B------:R-:W-:Y:S11]  /*0c70*/  BRA `(.L_x_13) ;  /* 0x0000000000047947 */ /* 0x000ff60003800000 */
.L_x_10:
[----:B-1----:R-:W-:-:S12]  /*0c80*/  USHF.L.U32 UR37, UR8, 0x1, URZ ;  /* 0x0000000108257899 */ /* 0x002fd8000800063f */
.L_x_13:
[----:B------:R-:W1:Y:S01]  /*0c90*/  LDC R2, c[0x0][0x28c] ;  /* 0x0000a300ff027b82 */ /* 0x000e620000000800 */
[----:B------:R-:W-:Y:S01]  /*0ca0*/  ULOP3.LUT UR9, UR5, 0x1, URZ, 0xfc, !UPT ;  /* 0x0000000105097892 */ /* 0x000fe2000f8efc3f */
[----:B------:R-:W-:Y:S01]  /*0cb0*/  SHF.R.S32.HI R3, RZ, 0x1f, R0 ;  /* 0x0000001fff037819 */ /* 0x000fe20000011400 */
[----:B------:R-:W-:Y:S02]  /*0cc0*/  ULEA UR8, UR8, 0xff, 0x7 ;  /* 0x000000ff08087891 */ /* 0x000fe4000f8e383f */
[----:B------:R-:W-:Y:S01]  /*0cd0*/  UISETP.NE.AND UP0, UPT, UR9, 0x3, UPT ;  /* 0x000000030900788c */ /* 0x000fe2000bf05270 */
[----:B------:R-:W-:Y:S01]  /*0ce0*/  LEA.HI R3, R3, R0, RZ, 0x7 ;  /* 0x0000000003037211 */ /* 0x000fe200078f38ff */
[----:B------:R-:W-:-:S03]  /*0cf0*/  USHF.R.U32.HI UR8, URZ, 0x7, UR8 ;  /* 0x000000073f087899 */ /* 0x000fc60008011608 */
[----:B------:R-:W-:Y:S02]  /*0d00*/  LOP3.LUT R3, R3, 0xffffff80, RZ, 0xc0, !PT ;  /* 0xffffff8003037812 */ /* 0x000fe400078ec0ff */
[----:B------:R-:W-:Y:S02]  /*0d10*/  PLOP3.LUT P0, PT, PT, PT, UP0, 0x80, 0x0 ;  /* 0x000000000000781c */ /* 0x000fe40003f0f008 */
[----:B------:R-:W-:Y:S01]  /*0d20*/  IADD3 R3, -R3, R0, RZ ;  /* 0x0000000003037210 */ /* 0x000fe20007ffe1ff */
[----:B-1----:R-:W-:-:S05]  /*0d30*/  VIADD R2, R2, 0x7f ;  /* 0x0000007f02027836 */ /* 0x002fca0000000000 */
[----:B------:R-:W-:-:S04]  /*0d40*/  SHF.R.S32.HI R5, RZ, 0x1f, R2 ;  /* 0x0000001fff057819 */ /* 0x000fc80000011402 */
[----:B------:R-:W-:-:S04]  /*0d50*/  LEA.HI R5, R5, R2, RZ, 0x7 ;  /* 0x0000000205057211 */ /* 0x000fc800078f38ff */
[----:B------:R-:W-:-:S04]  /*0d60*/  SHF.R.S32.HI R5, RZ, 0x7, R5 ;  /* 0x00000007ff057819 */ /* 0x000fc80000011405 */
[----:B------:R-:W-:Y:S01]  /*0d70*/  VIMNMX R8, R5, UR8, PT ;  /* 0x0000000805087c48 */ /* 0x000fe2000bfe0100 */
[----:B------:R-:W-:Y:S06]  /*0d80*/  @!P0 BRA `(.L_x_14) ;  /* 0x0000000000048947 */ /* 0x000fec0003800000 */
[----:B------:R-:W-:Y:S01]  /*0d90*/  BPT.TRAP 0x1 ;  /* 0x000000040000795c */ /* 0x000fe20000300000 */
.L_x_14:
[----:B------:R-:W1:Y:S01]  /*0da0*/  S2UR UR8, SR_CgaCtaId ;  /* 0x00000000000879c3 */ /* 0x000e620000008800 */
[----:B------:R-:W-:Y:S01]  /*0db0*/  UMOV UR38, 0x400 ;  /* 0x0000040000267882 */ /* 0x000fe20000000000 */
[----:B------:R-:W-:Y:S01]  /*0dc0*/  IMAD.U32 R6, RZ, RZ, UR4 ;  /* 0x00000004ff067e24 */ /* 0x000fe2000f8e00ff */
[----:B------:R-:W-:Y:S01]  /*0dd0*/  SHF.R.S32.HI R0, RZ, 0x1f, R3 ;  /* 0x0000001fff007819 */ /* 0x000fe20000011403 */
[----:B------:R-:W-:-:S03]  /*0de0*/  IMAD.U32 R7, RZ, RZ, UR37 ;  /* 0x00000025ff077e24 */ /* 0x000fc6000f8e00ff */
[----:B------:R-:W-:Y:S02]  /*0df0*/  SHF.L.U32 R6, R6, 0x1f, RZ ;  /* 0x0000001f06067819 */ /* 0x000fe400000006ff */
[CC--:B------:R-:W-:Y:S02]  /*0e00*/  LEA.HI R2, R0.reuse, R3.reuse, RZ, 0x2 ;  /* 0x0000000300027211 */ /* 0x0c0fe400078f10ff */
[----:B------:R-:W-:Y:S02]  /*0e10*/  LEA.HI R0, R0, R3, RZ, 0x5 ;  /* 0x0000000300007211 */ /* 0x000fe400078f28ff */
[--C-:B------:R-:W-:Y:S02]  /*0e20*/  SHF.R.S32.HI R4, RZ, 0x2, R2.reuse ;  /* 0x00000002ff047819 */ /* 0x100fe40000011402 */
[----:B------:R-:W-:Y:S02]  /*0e30*/  SHF.R.S32.HI R5, RZ, 0x1f, R2 ;  /* 0x0000001fff057819 */ /* 0x000fe40000011402 */
[----:B------:R-:W-:-:S02]  /*0e40*/  LOP3.LUT R2, R2, 0x7ffffffc, RZ, 0xc0, !PT ;  /* 0x7ffffffc02027812 */ /* 0x000fc400078ec0ff */
[----:B------:R-:W-:Y:S02]  /*0e50*/  LEA.HI R5, R5, R4, RZ, 0x3 ;  /* 0x0000000405057211 */ /* 0x000fe400078f18ff */
[----:B------:R-:W-:Y:S01]  /*0e60*/  SHF.R.S32.HI R0, RZ, 0x5, R0 ;  /* 0x00000005ff007819 */ /* 0x000fe20000011400 */
[----:B------:R-:W-:Y:S01]  /*0e70*/  IMAD.IADD R2, R3, 0x1, -R2 ;  /* 0x0000000103027824 */ /* 0x000fe200078e0a02 */
[----:B------:R-:W-:Y:S01]  /*0e80*/  LOP3.LUT R5, R5, 0xfffffff8, RZ, 0xc0, !PT ;  /* 0xfffffff805057812 */ /* 0x000fe200078ec0ff */
[----:B-1----:R-:W-:-:S03]  /*0e90*/  ULEA UR38, UR8, UR38, 0x18 ;  /* 0x0000002608267291 */ /* 0x002fc6000f8ec03f */
[----:B------:R-:W-:Y:S01]  /*0ea0*/  IADD3 R5, R4, -R5, RZ ;  /* 0x8000000504057210 */ /* 0x000fe20007ffe0ff */
[----:B------:R-:W-:-:S03]  /*0eb0*/  ULEA UR8, UR6, UR38, 0x3 ;  /* 0x0000002606087291 */ /* 0x000fc6000f8e183f */
[----:B------:R-:W-:-:S06]  /*0ec0*/  LEA R0, R0, R5, 0x4 ;  /* 0x0000000500007211 */ /* 0x000fcc00078e20ff */
[----:B------:R-:W1:Y:S02]  /*0ed0*/  SYNCS.PHASECHK.TRANS64.TRYWAIT P1, [UR8+0x24050], R6 ;  /* 0x02405006ff0075a7 */ /* 0x000e640008020148 */
[----:B-1----:R-:W-:Y:S05]  /*0ee0*/  @!P1 BRA `(.L_x_15) ;  /* 0x000000c000189947 */ /* 0x002fea0003800000 */
.L_x_103:
[----:B------:R-:W-:Y:S01]  /*0ef0*/  SHF.L.U32 R5, R2, 0x1, RZ ;  /* 0x0000000102057819 */ /* 0x000fe200000006ff */
[----:B------:R-:W-:Y:S01]  /*0f00*/  IMAD R0, R7, 0x40, R0 ;  /* 0x0000004007007824 */ /* 0x000fe200078e0200 */
[----:B------:R-:W-:Y:S06]  /*0f10*/  @!P0 BRA `(.L_x_16) ;  /* 0x0000000000048947 */ /* 0x000fec0003800000 */
[----:B------:R-:W-:Y:S01]  /*0f20*/  BPT.TRAP 0x1 ;  /* 0x000000040000795c */ /* 0x000fe20000300000 */
.L_x_16:
[----:B------:R-:W-:Y:S01]  /*0f30*/  SHF.L.U32 R9, RZ, 0x1f, RZ ;  /* 0x0000001fff097819 */ /* 0x000fe200000006ff */
[----:B------:R-:W-:Y:S01]  /*0f40*/  UIADD3 UR11, UR38, 0x24090, URZ ;  /* 0x00024090260b7890 */ /* 0x000fe2000fffe03f */
[----:B------:R-:W-:Y:S02]  /*0f50*/  ISETP.NE.AND P2, PT, RZ, UR7, PT ;  /* 0x00000007ff007c0c */ /* 0x000fe4000bf45270 */
[----:B------:R-:W2:Y:S02]  /*0f60*/  SYNCS.PHASECHK.TRANS64.TRYWAIT P1, [UR38+0x24000], R9 ;  /* 0x02400009ff0075a7 */ /* 0x000ea40008020166 */
[----:B--2---:R-:W-:Y:S09]  /*0f70*/  @!P1 BRA `(.L_x_17) ;  /* 0x000000c0000c9947 */ /* 0x004ff20003800000 */
.L_x_104:
[----:B------:R-:W-:Y:S01]  /*0f80*/  ULEA UR32, UR36, UR11, 0x3 ;  /* 0x0000000b24207291 */ /* 0x000fe2000f8e183f */
[----:B--2---:R-:W-:-:S04]  /*0f90*/  SEL R2, RZ, 0x1, P2 ;  /* 0x00000001ff027807 */ /* 0x004fc80001000000 */
[----:B------:R-:W-:-:S04]  /*0fa0*/  SHF.L.U32 R2, R2, 0x1f, RZ ;  /* 0x0000001f02027819 */ /* 0x000fc800000006ff */
[----:B------:R-:W2:Y:S02]  /*0fb0*/  SYNCS.PHASECHK.TRANS64.TRYWAIT P1, [UR32+-0x8], R2 ;  /* 0xfffff802ff0075a7 */ /* 0x000ea40008020160 */
[----:B--2---:R-:W-:Y:S05]  /*0fc0*/  @!P1 BRA `(.L_x_18) ;  /* 0x000000c000109947 */ /* 0x004fea0003800000 */
.L_x_105:
[----:B------:R-:W-:Y:S01]  /*0fd0*/  USHF.R.U32.HI UR4, URZ, 0x4, UR38 ;  /* 0x000000043f047899 */ /* 0x000fe20008011626 */
[----:B------:R-:W-:Y:S01]  /*0fe0*/  WARPGROUP.ARRIVE ;  /* 0x00000000000079c5 */ /* 0x000fe20000000000 */
[----:B------:R-:W-:Y:S01]  /*0ff0*/  UIADD3 UR8, UR38, 0x6000, URZ ;  /* 0x0000600026087890 */ /* 0x000fe2000fffe03f */
[C---:B-1----:R-:W-:Y:S01]  /*1000*/  IADD3 R3, R5.reuse, 0x8, RZ ;  /* 0x0000000805037810 */ /* 0x042fe20007ffe0ff */
[----:B------:R-:W-:Y:S01]  /*1010*/  ULOP3.LUT UR4, UR4, 0x3fff, URZ, 0xc0, !UPT ;  /* 0x00003fff04047892 */ /* 0x000fe2000f8ec03f */
[C---:B------:R-:W-:Y:S01]  /*1020*/  ISETP.GE.AND P1, PT, R0.reuse, R5, PT ;  /* 0x000000050000720c */ /* 0x040fe20003f26270 */
[----:B------:R-:W-:Y:S01]  /*1030*/  USHF.R.U32.HI UR8, URZ, 0x4, UR8 ;  /* 0x000000043f087899 */ /* 0x000fe20008011608 */
[C---:B------:R-:W-:Y:S01]  /*1040*/  ISETP.GE.AND P2, PT, R0.reuse, R3, PT ;  /* 0x000000030000720c */ /* 0x040fe20003f46270 */
[----:B------:R-:W-:Y:S01]  /*1050*/  ULOP3.LUT UR4, UR4, 0x10000, URZ, 0xfc, !UPT ;  /* 0x0001000004047892 */ /* 0x000fe2000f8efc3f */
[C---:B------:R-:W-:Y:S01]  /*1060*/  IADD3 R3, R5.reuse, 0x11, RZ ;  /* 0x0000001105037810 */ /* 0x040fe20007ffe0ff */
[----:B------:R-:W-:Y:S01]  /*1070*/  ULOP3.LUT UR10, UR8, 0x3fff, URZ, 0xc0, !UPT ;  /* 0x00003fff080a7892 */ /* 0x000fe2000f8ec03f */
[C---:B------:R-:W-:Y:S01]  /*1080*/  VIADD R7, R5.reuse, 0x9 ;  /* 0x0000000905077836 */ /* 0x040fe20000000000 */
[----:B------:R-:W-:Y:S01]  /*1090*/  UIMAD UR8, UR6, 0x300, UR4 ;  /* 0x00000300060878a4 */ /* 0x000fe2000f8e0204 */
[C---:B------:R-:W-:Y:S01]  /*10a0*/  ISETP.GE.AND P5, PT, R0.reuse, R3, PT ;  /* 0x000000030000720c */ /* 0x040fe20003fa6270 */
[----:B------:R-:W-:Y:S01]  /*10b0*/  ULOP3.LUT UR4, UR10, 0x10000, URZ, 0xfc, !UPT ;  /* 0x000100000a047892 */ /* 0x000fe2000f8efc3f */
[C---:B------:R-:W-:Y:S01]  /*10c0*/  VIADD R3, R5.reuse, 0x18 ;  /* 0x0000001805037836 */ /* 0x040fe20000000000 */
[----:B------:R-:W-:Y:S01]  /*10d0*/  UMOV UR9, 0x80000020 ;  /* 0x8000002000097882 */ /* 0x000fe20000000000 */
[----:B------:R-:W-:Y:S01]  /*10e0*/  UMOV UR15, 0x80000020 ;  /* 0x80000020000f7882 */ /* 0x000fe20000000000 */
[----:B------:R-:W-:Y:S01]  /*10f0*/  UMOV UR13, UR9 ;  /* 0x00000009000d7c82 */ /* 0x000fe20008000000 */
[----:B------:R-:W-:Y:S01]  /*1100*/  UMOV UR12, UR8 ;  /* 0x00000008000c7c82 */ /* 0x000fe20008000000 */
[----:B------:R-:W-:Y:S01]  /*1110*/  UIADD3 UR16, UR8, 0x100, URZ ;  /* 0x0000010008107890 */ /* 0x000fe2000fffe03f */
[C---:B------:R-:W-:Y:S01]  /*1120*/  ISETP.GT.AND P6, PT, R0.reuse, R5, PT ;  /* 0x000000050000720c */ /* 0x040fe20003fc4270 */
[----:B------:R-:W-:Y:S01]  /*1130*/  UMOV UR14, UR4 ;  /* 0x00000004000e7c82 */ /* 0x000fe20008000000 */
[----:B------:R-:W-:Y:S01]  /*1140*/  UIADD3 UR18, UR4, 0x200, URZ ;  /* 0x0000020004127890 */ /* 0x000fe2000fffe03f */
[----:B------:R-:W-:Y:S01]  /*1150*/  HGMMA.64x128x16.F32.BF16 R24, gdesc[UR12], RZ, !UPT, gsb0 ;  /* 0x01e000000c1879f0 */ /* 0x000fe2000c0018ff */
[----:B------:R-:W-:Y:S01]  /*1160*/  UIADD3 UR12, UR8, 0x2, URZ ;  /* 0x00000002080c7890 */ /* 0x000fe2000fffe03f */
[C---:B------:R-:W-:Y:S01]  /*1170*/  ISETP.GE.AND P3, PT, R0.reuse, R7, PT ;  /* 0x000000070000720c */ /* 0x040fe20003f66270 */
[----:B------:R-:W-:Y:S01]  /*1180*/  UIADD3 UR14, UR4, 0x2, URZ ;  /* 0x00000002040e7890 */ /* 0x000fe2000fffe03f */
[C---:B------:R-:W-:Y:S01]  /*1190*/  IADD3 R11, R5.reuse, 0x10, RZ ;  /* 0x00000010050b7810 */ /* 0x040fe20007ffe0ff */
[----:B------:R-:W-:Y:S01]  /*11a0*/  UMOV UR13, 0x80000020 ;  /* 0x80000020000d7882 */ /* 0x000fe20000000000 */
[----:B------:R-:W-:Y:S01]  /*11b0*/  UMOV UR15, 0x80000020 ;  /* 0x80000020000f7882 */ /* 0x000fe20000000000 */
[----:B------:R-:W-:Y:S01]  /*11c0*/  UMOV UR17, 0x80000020 ;  /* 0x8000002000117882 */ /* 0x000fe20000000000 */
[----:B------:R-:W-:Y:S01]  /*11d0*/  UMOV UR19, 0x80000020 ;  /* 0x8000002000137882 */ /* 0x000fe20000000000 */
[----:B------:R-:W-:Y:S01]  /*11e0*/  UIADD3 UR20, UR8, 0x102, URZ ;  /* 0x0000010208147890 */ /* 0x000fe2000fffe03f */
[----:B------:R-:W-:Y:S01]  /*11f0*/  IADD3 R7, R5, 0x20, RZ ;  /* 0x0000002005077810 */ /* 0x000fe20007ffe0ff */
[----:B------:R-:W-:Y:S01]  /*1200*/  UIADD3 UR22, UR4, 0x202, URZ ;  /* 0x0000020204167890 */ /* 0x000fe2000fffe03f */
[C---:B------:R-:W-:Y:S01]  /*1210*/  VIADD R2, R0.reuse, 0x8 ;  /* 0x0000000800027836 */ /* 0x040fe20000000000 */
[----:B------:R-:W-:Y:S01]  /*1220*/  UMOV UR21, 0x80000020 ;  /* 0x8000002000157882 */ /* 0x000fe20000000000 */
[----:B------:R-:W-:Y:S01]  /*1230*/  UMOV UR23, 0x80000020 ;  /* 0x8000002000177882 */ /* 0x000fe20000000000 */
[----:B------:R-:W-:Y:S01]  /*1240*/  UIADD3 UR24, UR8, 0x200, URZ ;  /* 0x0000020008187890 */ /* 0x000fe2000fffe03f */
[----:B------:R-:W-:Y:S01]  /*1250*/  ISETP.GE.AND P4, PT, R0, R11, PT ;  /* 0x0000000b0000720c */ /* 0x000fe20003f86270 */
[----:B------:R-:W-:Y:S01]  /*1260*/  UIADD3 UR26, UR4, 0x400, URZ ;  /* 0x00000400041a7890 */ /* 0x000fe2000fffe03f */
[----:B------:R-:W-:Y:S01]  /*1270*/  UMOV UR25, 0x80000020 ;  /* 0x8000002000197882 */ /* 0x000fe20000000000 */
[----:B------:R-:W-:Y:S01]  /*1280*/  UMOV UR27, 0x80000020 ;  /* 0x80000020001b7882 */ /* 0x000fe20000000000 */
[----:B------:R-:W-:-:S02]  /*1290*/  UIADD3 UR28, UR8, 0x202, URZ ;  /* 0x00000202081c7890 */ /* 0x000fc4000fffe03f */
[----:B------:R-:W-:Y:S01]  /*12a0*/  UIADD3 UR30, UR4, 0x402, URZ ;  /* 0x00000402041e7890 */ /* 0x000fe2000fffe03f */
[----:B------:R-:W-:Y:S01]  /*12b0*/  UMOV UR29, 0x80000020 ;  /* 0x80000020001d7882 */ /* 0x000fe20000000000 */
[----:B------:R-:W-:Y:S01]  /*12c0*/  UMOV UR31, 0x80000020 ;  /* 0x80000020001f7882 */ /* 0x000fe20000000000 */
[----:B------:R-:W-:Y:S01]  /*12d0*/  ULDC UR6, c[0x0][0x604] ;  /* 0x0001810000067ab9 */ /* 0x000fe20000000800 */
[----:B------:R-:W-:-:S04]  /*12e0*/  USHF.L.U32 UR7, UR7, 0x3, URZ ;  /* 0x0000000307077899 */ /* 0x000fc8000800063f */
[----:B------:R-:W-:Y:S01]  /*12f0*/  ULOP3.LUT UR7, UR7, 0x8, URZ, 0xc, !UPT ;  /* 0x0000000807077892 */ /* 0x000fe2000f8e0c3f */
[----:B------:R-:W-:Y:S02]  /*1300*/  WARPGROUP.DEPBAR.LE gsb0, 0x0 ;  /* 0x00008000000079c5 */ /* 0x000fe40000010000 */
[----:B------:R-:W-:-:S06]  /*1310*/  WARPGROUP.ARRIVE ;  /* 0x00000000000079c5 */ /* 0x000fcc0000000000 */
[----:B------:R-:W-:Y:S01]  /*1320*/  HGMMA.64x128x16.F32.BF16 R24, gdesc[UR12], R24, gsb0 ;  /* 0x01e000000c1879f0 */ /* 0x000fe20008001818 */
[----:B------:R-:W-:Y:S02]  /*1330*/  ULDC UR14, c[0x0][0x604] ;  /* 0x00018100000e7ab9 */ /* 0x000fe40000000800 */
[----:B------:R-:W-:Y:S02]  /*1340*/  WARPGROUP.DEPBAR.LE gsb0, 0x0 ;  /* 0x00008000000079c5 */ /* 0x000fe40000010000 */
[----:B------:R-:W-:-:S07]  /*1350*/  WARPGROUP.ARRIVE ;  /* 0x00000000000079c5 */ /* 0x000fce0000000000 */
[----:B------:R-:W-:Y:S03]  /*1360*/  HGMMA.64x128x16.F32.BF16 R24, gdesc[UR16], R24, gsb0 ;  /* 0x01e00000101879f0 */ /* 0x000fe60008001818 */
        /* <DEDUP_REMOVED lines=10> */
[----:B------:R-:W-:Y:S02]  /*1410*/  FSEL R24, R24, -INF , P1 ;  /* 0xff80000018187808 */ /* 0x000fe40000800000 */
[----:B------:R-:W-:Y:S02]  /*1420*/  FSEL R30, R30, -INF , P1 ;  /* 0xff8000001e1e7808 */ /* 0x000fe40000800000 */
[----:B------:R-:W-:Y:S02]  /*1430*/  ISETP.GE.AND P1, PT, R0, R3, PT ;  /* 0x000000030000720c */ /* 0x000fe40003f26270 */
[----:B------:R-:W-:-:S02]  /*1440*/  IADD3 R3, R5, 0x19, RZ ;  /* 0x0000001905037810 */ /* 0x000fc40007ffe0ff */
[----:B------:R-:W-:Y:S02]  /*1450*/  FSEL R25, R25, -INF , P6 ;  /* 0xff80000019197808 */ /* 0x000fe40003000000 */
[----:B------:R-:W-:Y:S02]  /*1460*/  FSEL R31, R31, -INF , P6 ;  /* 0xff8000001f1f7808 */ /* 0x000fe40003000000 */
[----:B------:R-:W-:Y:S01]  /*1470*/  ISETP.GE.AND P6, PT, R0, R3, PT ;  /* 0x000000030000720c */ /* 0x000fe20003fc6270 */
[----:B------:R-:W-:Y:S01]  /*1480*/  VIADD R3, R5, 0x21 ;  /* 0x0000002105037836 */ /* 0x000fe20000000000 */
[----:B------:R-:W-:Y:S02]  /*1490*/  FSEL R28, R28, -INF , P2 ;  /* 0xff8000001c1c7808 */ /* 0x000fe40001000000 */
[----:B------:R-:W-:Y:S02]  /*14a0*/  FSEL R34, R34, -INF , P2 ;  /* 0xff80000022227808 */ /* 0x000fe40001000000 */
[----:B------:R-:W-:-:S02]  /*14b0*/  ISETP.GE.AND P2, PT, R0, R7, PT ;  /* 0x000000070000720c */ /* 0x000fc40003f46270 */
[----:B------:R-:W-:Y:S02]  /*14c0*/  IADD3 R7, R5, 0x28, RZ ;  /* 0x0000002805077810 */ /* 0x000fe40007ffe0ff */
[----:B------:R-:W-:Y:S02]  /*14d0*/  FSEL R36, R36, -INF , P1 ;  /* 0xff80000024247808 */ /* 0x000fe40000800000 */
[----:B------:R-:W-:Y:S02]  /*14e0*/  FSEL R42, R42, -INF , P1 ;  /* 0xff8000002a2a7808 */ /* 0x000fe40000800000 */
[----:B------:R-:W-:Y:S02]  /*14f0*/  FSEL R37, R37, -INF , P6 ;  /* 0xff80000025257808 */ /* 0x000fe40003000000 */
[----:B------:R-:W-:Y:S02]  /*1500*/  FSEL R43, R43, -INF , P6 ;  /* 0xff8000002b2b7808 */ /* 0x000fe40003000000 */
[----:B------:R-:W-:-:S02]  /*1510*/  ISETP.GE.AND P1, PT, R2, R5, PT ;  /* 0x000000050200720c */ /* 0x000fc40003f26270 */
[----:B------:R-:W-:Y:S02]  /*1520*/  ISETP.GT.AND P6, PT, R2, R5, PT ;  /* 0x000000050200720c */ /* 0x000fe40003fc4270 */
[----:B------:R-:W-:Y:S02]  /*1530*/  FSEL R32, R32, -INF , P4 ;  /* 0xff80000020207808 */ /* 0x000fe40002000000 */
[----:B------:R-:W-:Y:S02]  /*1540*/  FSEL R38, R38, -INF , P4 ;  /* 0xff80000026267808 */ /* 0x000fe40002000000 */
[----:B------:R-:W-:Y:S02]  /*1550*/  ISETP.GE.AND P4, PT, R0, R7, PT ;  /* 0x000000070000720c */ /* 0x000fe40003f86270 */
[----:B------:R-:W-:Y:S02]  /*1560*/  IADD3 R7, R5, 0x31, RZ ;  /* 0x0000003105077810 */ /* 0x000fe40007ffe0ff */
[----:B------:R-:W-:-:S02]  /*1570*/  FSEL R26, R26, -INF , P1 ;  /* 0xff8000001a1a7808 */ /* 0x000fc40000800000 */
[----:B------:R-:W-:Y:S02]  /*1580*/  FSEL R27, R27, -INF , P6 ;  /* 0xff8000001b1b7808 */ /* 0x000fe40003000000 */
[----:B------:R-:W-:Y:S02]  /*1590*/  ISETP.GE.AND P1, PT, R0, R7, PT ;  /* 0x000000070000720c */ /* 0x000fe40003f26270 */
[----:B------:R-:W-:Y:S02]  /*15a0*/  FMNMX R7, R26, R27, !PT ;  /* 0x0000001b1a077209 */ /* 0x000fe40007800000 */
[----:B------:R-:W-:Y:S02]  /*15b0*/  FSEL R29, R29, -INF , P3 ;  /* 0xff8000001d1d7808 */ /* 0x000fe40001800000 */
[----:B------:R-:W-:Y:S02]  /*15c0*/  FMNMX R4, R30, R7, !PT ;  /* 0x000000071e047209 */ /* 0x000fe40007800000 */
[----:B------:R-:W-:-:S02]  /*15d0*/  FSEL R35, R35, -INF , P3 ;  /* 0xff80000023237808 */ /* 0x000fc40001800000 */
[----:B------:R-:W-:Y:S02]  /*15e0*/  FMNMX R7, R31, R4, !PT ;  /* 0x000000041f077209 */ /* 0x000fe40007800000 */
[----:B------:R-:W-:Y:S02]  /*15f0*/  ISETP.GE.AND P3, PT, R0, R3, PT ;  /* 0x000000030000720c */ /* 0x000fe40003f66270 */
[----:B------:R-:W-:Y:S02]  /*1600*/  FMNMX R4, R34, R7, !PT ;  /* 0x0000000722047209 */ /* 0x000fe40007800000 */
[----:B------:R-:W-:Y:S02]  /*1610*/  IADD3 R3, R5, 0x29, RZ ;  /* 0x0000002905037810 */ /* 0x000fe40007ffe0ff */
[----:B------:R-:W-:Y:S02]  /*1620*/  FSEL R33, R33, -INF , P5 ;  /* 0xff80000021217808 */ /* 0x000fe40002800000 */
[----:B------:R-:W-:-:S02]  /*1630*/  FSEL R39, R39, -INF , P5 ;  /* 0xff80000027277808 */ /* 0x000fc40002800000 */
[----:B------:R-:W-:Y:S02]  /*1640*/  FMNMX R7, R35, R4, !PT ;  /* 0x0000000423077209 */ /* 0x000fe40007800000 */
[----:B------:R-:W-:Y:S02]  /*1650*/  ISETP.GE.AND P5, PT, R0, R3, PT ;  /* 0x000000030000720c */ /* 0x000fe40003fa6270 */
[C---:B------:R-:W-:Y:S02]  /*1660*/  IADD3 R3, R5.reuse, 0x30, RZ ;  /* 0x0000003005037810 */ /* 0x040fe40007ffe0ff */
[----:B------:R-:W-:Y:S02]  /*1670*/  FMNMX R4, R38, R7, !PT ;  /* 0x0000000726047209 */ /* 0x000fe40007800000 */
[----:B------:R-:W-:Y:S01]  /*1680*/  ISETP.GE.AND P6, PT, R0, R3, PT ;  /* 0x000000030000720c */ /* 0x000fe20003fc6270 */
[----:B------:R-:W-:Y:S01]  /*1690*/  VIADD R3, R5, 0x38 ;  /* 0x0000003805037836 */ /* 0x000fe20000000000 */
[----:B------:R-:W-:-:S02]  /*16a0*/  FMNMX R7, R39, R4, !PT ;  /* 0x0000000427077209 */ /* 0x000fc40007800000 */
[----:B------:R-:W-:Y:S02]  /*16b0*/  FSEL R40, R40, -INF , P2 ;  /* 0xff80000028287808 */ /* 0x000fe40001000000 */
[----:B------:R-:W-:Y:S02]  /*16c0*/  FSEL R46, R46, -INF , P2 ;  /* 0xff8000002e2e7808 */ /* 0x000fe40001000000 */
[----:B------:R-:W-:Y:S02]  /*16d0*/  ISETP.GE.AND P2, PT, R0, R3, PT ;  /* 0x000000030000720c */ /* 0x000fe40003f46270 */
[----:B------:R-:W-:Y:S02]  /*16e0*/  FMNMX R4, R42, R7, !PT ;  /* 0x000000072a047209 */ /* 0x000fe40007800000 */
[----:B------:R-:W-:Y:S02]  /*16f0*/  IADD3 R3, R5, 0x39, RZ ;  /* 0x0000003905037810 */ /* 0x000fe40007ffe0ff */
[----:B------:R-:W-:-:S02]  /*1700*/  FSEL R41, R41, -INF , P3 ;  /* 0xff80000029297808 */ /* 0x000fc40001800000 */
[----:B------:R-:W-:Y:S02]  /*1710*/  FSEL R47, R47, -INF , P3 ;  /* 0xff8000002f2f7808 */ /* 0x000fe40001800000 */
[----:B------:R-:W-:Y:S02]  /*1720*/  FMNMX R7, R43, R4, !PT ;  /* 0x000000042b077209 */ /* 0x000fe40007800000 */
[----:B------:R-:W-:Y:S02]  /*1730*/  ISETP.GE.AND P3, PT, R0, R3, PT ;  /* 0x000000030000720c */ /* 0x000fe40003f66270 */
[----:B------:R-:W-:Y:S02]  /*1740*/  IADD3 R3, R5, 0x40, RZ ;  /* 0x0000004005037810 */ /* 0x000fe40007ffe0ff */
[----:B------:R-:W-:Y:S02]  /*1750*/  FMNMX R4, R46, R7, !PT ;  /* 0x000000072e047209 */ /* 0x000fe40007800000 */
[----:B------:R-:W-:-:S02]  /*1760*/  FSEL R44, R44, -INF , P4 ;  /* 0xff8000002c2c7808 */ /* 0x000fc40002000000 */
[----:B------:R-:W-:Y:S02]  /*1770*/  FSEL R50, R50, -INF , P4 ;  /* 0xff80000032327808 */ /* 0x000fe40002000000 */
[C---:B------:R-:W-:Y:S01]  /*1780*/  ISETP.GE.AND P4, PT, R0.reuse, R3, PT ;  /* 0x000000030000720c */ /* 0x040fe20003f86270 */
[----:B------:R-:W-:Y:S01]  /*1790*/  VIADD R3, R5, 0x41 ;  /* 0x0000004105037836 */ /* 0x000fe20000000000 */
[----:B------:R-:W-:Y:S02]  /*17a0*/  FMNMX R7, R47, R4, !PT ;  /* 0x000000042f077209 */ /* 0x000fe40007800000 */
[----:B------:R-:W-:Y:S02]  /*17b0*/  FSEL R45, R45, -INF , P5 ;  /* 0xff8000002d2d7808 */ /* 0x000fe40002800000 */
[----:B------:R-:W-:Y:S02]  /*17c0*/  FSEL R51, R51, -INF , P5 ;  /* 0xff80000033337808 */ /* 0x000fe40002800000 */
[----:B------:R-:W-:-:S02]  /*17d0*/  ISETP.GE.AND P5, PT, R0, R3, PT ;  /* 0x000000030000720c */ /* 0x000fc40003fa6270 */
[----:B------:R-:W-:Y:S02]  /*17e0*/  FMNMX R4, R50, R7, !PT ;  /* 0x0000000732047209 */ /* 0x000fe40007800000 */
[----:B------:R-:W-:Y:S02]  /*17f0*/  IADD3 R3, R5, 0x48, RZ ;  /* 0x0000004805037810 */ /* 0x000fe40007ffe0ff */
[----:B------:R-:W-:Y:S02]  /*1800*/  FMNMX R7, R24, R25, !PT ;  /* 0x0000001918077209 */ /* 0x000fe40007800000 */
[----:B------:R-:W-:Y:S02]  /*1810*/  FSEL R48, R48, -INF , P6 ;  /* 0xff80000030307808 */ /* 0x000fe40003000000 */
[----:B------:R-:W-:Y:S02]  /*1820*/  FSEL R54, R54, -INF , P6 ;  /* 0xff80000036367808 */ /* 0x000fe40003000000 */
[----:B------:R-:W-:-:S02]  /*1830*/  FMNMX R11, R51, R4, !PT ;  /* 0x00000004330b7209 */ /* 0x000fc40007800000 */
[----:B------:R-:W-:Y:S02]  /*1840*/  ISETP.GE.AND P6, PT, R0, R3, PT ;  /* 0x000000030000720c */ /* 0x000fe40003fc6270 */
[----:B------:R-:W-:Y:S02]  /*1850*/  FMNMX R4, R28, R7, !PT ;  /* 0x000000071c047209 */ /* 0x000fe40007800000 */
[----:B------:R-:W-:Y:S02]  /*1860*/  IADD3 R3, R5, 0x49, RZ ;  /* 0x0000004905037810 */ /* 0x000fe40007ffe0ff */
[----:B------:R-:W-:Y:S02]  /*1870*/  FSEL R49, R49, -INF , P1 ;  /* 0xff80000031317808 */ /* 0x000fe40000800000 */
[----:B------:R-:W-:Y:S02]  /*1880*/  FSEL R55, R55, -INF , P1 ;  /* 0xff80000037377808 */ /* 0x000fe40000800000 */
[----:B------:R-:W-:-:S02]  /*1890*/  FMNMX R7, R29, R4, !PT ;  /* 0x000000041d077209 */ /* 0x000fc40007800000 */
[----:B------:R-:W-:Y:S01]  /*18a0*/  ISETP.GE.AND P1, PT, R0, R3, PT ;  /* 0x000000030000720c */ /* 0x000fe20003f26270 */
[----:B------:R-:W-:Y:S01]  /*18b0*/  VIADD R3, R5, 0x50 ;  /* 0x0000005005037836 */ /* 0x000fe20000000000 */
[----:B------:R-:W-:Y:S02]  /*18c0*/  FMNMX R4, R32, R7, !PT ;  /* 0x0000000720047209 */ /* 0x000fe40007800000 */
[----:B------:R-:W-:Y:S02]  /*18d0*/  FSEL R52, R52, -INF , P2 ;  /* 0xff80000034347808 */ /* 0x000fe40001000000 */
[----:B------:R-:W-:Y:S02]  /*18e0*/  FSEL R58, R58, -INF , P2 ;  /* 0xff8000003a3a7808 */ /* 0x000fe40001000000 */
[----:B------:R-:W-:Y:S02]  /*18f0*/  FMNMX R6, R54, R11, !PT ;  /* 0x0000000b36067209 */ /* 0x000fe40007800000 */
[----:B------:R-:W-:-:S02]  /*1900*/  ISETP.GE.AND P2, PT, R0, R3, PT ;  /* 0x000000030000720c */ /* 0x000fc40003f46270 */
[----:B------:R-:W-:Y:S02]  /*1910*/  IADD3 R3, R5, 0x51, RZ ;  /* 0x0000005105037810 */ /* 0x000fe40007ffe0ff */
[----:B------:R-:W-:Y:S02]  /*1920*/  FMNMX R7, R33, R4, !PT ;  /* 0x0000000421077209 */ /* 0x000fe40007800000 */
        /* <DEDUP_REMOVED lines=10> */
[----:B------:R-:W-:Y:S01]  /*19d0*/  ISETP.GE.AND P4, PT, R0, R3, PT ;  /* 0x000000030000720c */ /* 0x000fe20003f86270 */
[----:B------:R-:W-:Y:S01]  /*19e0*/  VIADD R3, R5, 0x59 ;  /* 0x0000005905037836 */ /* 0x000fe20000000000 */
[----:B------:R-:W-:Y:S02]  /*19f0*/  FMNMX R11, R59, R6, !PT ;  /* 0x000000063b0b7209 */ /* 0x000fe40007800000 */
[----:B------:R-:W-:Y:S02]  /*1a00*/  FMNMX R4, R40, R7, !PT ;  /* 0x0000000728047209 */ /* 0x000fe40007800000 */
[----:B------:R-:W-:Y:S02]  /*1a10*/  FSEL R57, R57, -INF , P5 ;  /* 0xff80000039397808 */ /* 0x000fe40002800000 */
[----:B------:R-:W-:Y:S02]  /*1a20*/  FSEL R63, R63, -INF , P5 ;  /* 0xff8000003f3f7808 */ /* 0x000fe40002800000 */
[----:B------:R-:W-:-:S02]  /*1a30*/  FMNMX R6, R62, R11, !PT ;  /* 0x0000000b3e067209 */ /* 0x000fc40007800000 */
[----:B------:R-:W-:Y:S02]  /*1a40*/  ISETP.GE.AND P5, PT, R0, R3, PT ;  /* 0x000000030000720c */ /* 0x000fe40003fa6270 */
[----:B------:R-:W-:Y:S02]  /*1a50*/  IADD3 R3, R5, 0x60, RZ ;  /* 0x0000006005037810 */ /* 0x000fe40007ffe0ff */
[----:B------:R-:W-:Y:S02]  /*1a60*/  FMNMX R7, R41, R4, !PT ;  /* 0x0000000429077209 */ /* 0x000fe40007800000 */
[----:B------:R-:W-:Y:S02]  /*1a70*/  FSEL R66, R66, -INF , P6 ;  /* 0xff80000042427808 */ /* 0x000fe40003000000 */
[----:B------:R-:W-:Y:S02]  /*1a80*/  FMNMX R11, R63, R6, !PT ;  /* 0x000000063f0b7209 */ /* 0x000fe40007800000 */
[----:B------:R-:W-:-:S02]  /*1a90*/  FSEL R60, R60, -INF , P6 ;  /* 0xff8000003c3c7808 */ /* 0x000fc40003000000 */
[----:B------:R-:W-:Y:S02]  /*1aa0*/  ISETP.GE.AND P6, PT, R0, R3, PT ;  /* 0x000000030000720c */ /* 0x000fe40003fc6270 */
[----:B------:R-:W-:Y:S02]  /*1ab0*/  FMNMX R4, R44, R7, !PT ;  /* 0x000000072c047209 */ /* 0x000fe40007800000 */
[----:B------:R-:W-:Y:S02]  /*1ac0*/  IADD3 R3, R5, 0x61, RZ ;  /* 0x0000006105037810 */ /* 0x000fe40007ffe0ff */
[----:B------:R-:W-:Y:S02]  /*1ad0*/  FSEL R67, R67, -INF , P1 ;  /* 0xff80000043437808 */ /* 0x000fe40000800000 */
[----:B------:R-:W-:Y:S02]  /*1ae0*/  FMNMX R6, R66, R11, !PT ;  /* 0x0000000b42067209 */ /* 0x000fe40007800000 */
[----:B------:R-:W-:-:S02]  /*1af0*/  FSEL R61, R61, -INF , P1 ;  /* 0xff8000003d3d7808 */ /* 0x000fc40000800000 */
[----:B------:R-:W-:Y:S02]  /*1b00*/  FMNMX R7, R45, R4, !PT ;  /* 0x000000042d077209 */ /* 0x000fe40007800000 */
[----:B------:R-:W-:Y:S01]  /*1b10*/  ISETP.GE.AND P1, PT, R0, R3, PT ;  /* 0x000000030000720c */ /* 0x000fe20003f26270 */
[----:B------:R-:W-:Y:S01]  /*1b20*/  VIADD R3, R5, 0x68 ;  /* 0x0000006805037836 */ /* 0x000fe20000000000 */
[----:B------:R-:W-:Y:S02]  /*1b30*/  FSEL R70, R70, -INF , P2 ;  /* 0xff80000046467808 */ /* 0x000fe40001000000 */
[----:B------:R-:W-:Y:S02]  /*1b40*/  FMNMX R11, R67, R6, !PT ;  /* 0x00000006430b7209 */ /* 0x000fe40007800000 */
[----:B------:R-:W-:Y:S02]  /*1b50*/  FMNMX R4, R48, R7, !PT ;  /* 0x0000000730047209 */ /* 0x000fe40007800000 */
[----:B------:R-:W-:-:S02]  /*1b60*/  FSEL R64, R64, -INF , P2 ;  /* 0xff80000040407808 */ /* 0x000fc40001000000 */
[----:B------:R-:W-:Y:S02]  /*1b70*/  FSEL R71, R71, -INF , P3 ;  /* 0xff80000047477808 */ /* 0x000fe40001800000 */
[----:B------:R-:W-:Y:S02]  /*1b80*/  FMNMX R6, R70, R11, !PT ;  /* 0x0000000b46067209 */ /* 0x000fe40007800000 */
[----:B------:R-:W-:Y:S02]  /*1b90*/  ISETP.GE.AND P2, PT, R0, R3, PT ;  /* 0x000000030000720c */ /* 0x000fe40003f46270 */
[----:B------:R-:W-:Y:S02]  /*1ba0*/  IADD3 R3, R5, 0x69, RZ ;  /* 0x0000006905037810 */ /* 0x000fe40007ffe0ff */
[----:B------:R-:W-:Y:S02]  /*1bb0*/  FMNMX R7, R49, R4, !PT ;  /* 0x0000000431077209 */ /* 0x000fe40007800000 */
[----:B------:R-:W-:-:S02]  /*1bc0*/  FSEL R74, R74, -INF , P4 ;  /* 0xff8000004a4a7808 */ /* 0x000fc40002000000 */
[----:B------:R-:W-:Y:S02]  /*1bd0*/  FMNMX R11, R71, R6, !PT ;  /* 0x00000006470b7209 */ /* 0x000fe40007800000 */
[----:B------:R-:W-:Y:S02]  /*1be0*/  FSEL R65, R65, -INF , P3 ;  /* 0xff80000041417808 */ /* 0x000fe40001800000 */
[----:B------:R-:W-:Y:S02]  /*1bf0*/  ISETP.GE.AND P3, PT, R0, R3, PT ;  /* 0x000000030000720c */ /* 0x000fe40003f66270 */
[----:B------:R-:W-:Y:S02]  /*1c00*/  FMNMX R4, R52, R7, !PT ;  /* 0x0000000734047209 */ /* 0x000fe40007800000 */
[----:B------:R-:W-:Y:S02]  /*1c10*/  IADD3 R3, R5, 0x70, RZ ;  /* 0x0000007005037810 */ /* 0x000fe40007ffe0ff */
[----:B------:R-:W-:-:S02]  /*1c20*/  FSEL R75, R75, -INF , P5 ;  /* 0xff8000004b4b7808 */ /* 0x000fc40002800000 */
[----:B------:R-:W-:Y:S02]  /*1c30*/  FMNMX R6, R74, R11, !PT ;  /* 0x0000000b4a067209 */ /* 0x000fe40007800000 */
[----:B------:R-:W-:Y:S02]  /*1c40*/  FSEL R68, R68, -INF , P4 ;  /* 0xff80000044447808 */ /* 0x000fe40002000000 */
[----:B------:R-:W-:Y:S02]  /*1c50*/  FMNMX R7, R53, R4, !PT ;  /* 0x0000000435077209 */ /* 0x000fe40007800000 */
[----:B------:R-:W-:Y:S01]  /*1c60*/  ISETP.GE.AND P4, PT, R0, R3, PT ;  /* 0x000000030000720c */ /* 0x000fe20003f86270 */
[----:B------:R-:W-:Y:S01]  /*1c70*/  VIADD R3, R5, 0x71 ;  /* 0x0000007105037836 */ /* 0x000fe20000000000 */
[----:B------:R-:W-:Y:S02]  /*1c80*/  FSEL R78, R78, -INF , P6 ;  /* 0xff8000004e4e7808 */ /* 0x000fe40003000000 */
[----:B------:R-:W-:-:S02]  /*1c90*/  FMNMX R11, R75, R6, !PT ;  /* 0x000000064b0b7209 */ /* 0x000fc40007800000 */
[----:B------:R-:W-:Y:S02]  /*1ca0*/  FMNMX R4, R56, R7, !PT ;  /* 0x0000000738047209 */ /* 0x000fe40007800000 */
[----:B------:R-:W-:Y:S02]  /*1cb0*/  FSEL R79, R79, -INF , P1 ;  /* 0xff8000004f4f7808 */ /* 0x000fe40000800000 */
[----:B------:R-:W-:Y:S02]  /*1cc0*/  FMNMX R6, R78, R11, !PT ;  /* 0x0000000b4e067209 */ /* 0x000fe40007800000 */
[----:B------:R-:W-:Y:S02]  /*1cd0*/  FSEL R69, R69, -INF , P5 ;  /* 0xff80000045457808 */ /* 0x000fe40002800000 */
[----:B------:R-:W-:Y:S02]  /*1ce0*/  ISETP.GE.AND P5, PT, R0, R3, PT ;  /* 0x000000030000720c */ /* 0x000fe40003fa6270 */
[----:B------:R-:W-:-:S02]  /*1cf0*/  FMNMX R3, R57, R4, !PT ;  /* 0x0000000439037209 */ /* 0x000fc40007800000 */
[----:B------:R-:W-:Y:S02]  /*1d00*/  FSEL R82, R82, -INF , P2 ;  /* 0xff80000052527808 */ /* 0x000fe40001000000 */
[----:B------:R-:W-:Y:S02]  /*1d10*/  FMNMX R11, R79, R6, !PT ;  /* 0x000000064f0b7209 */ /* 0x000fe40007800000 */
[----:B------:R-:W-:Y:S02]  /*1d20*/  FMNMX R4, R60, R3, !PT ;  /* 0x000000033c047209 */ /* 0x000fe40007800000 */
[----:B------:R-:W-:Y:S02]  /*1d30*/  FSEL R83, R83, -INF , P3 ;  /* 0xff80000053537808 */ /* 0x000fe40001800000 */
[----:B------:R-:W-:Y:S02]  /*1d40*/  FMNMX R6, R82, R11, !PT ;  /* 0x0000000b52067209 */ /* 0x000fe40007800000 */
[----:B------:R-:W-:-:S02]  /*1d50*/  FMNMX R3, R61, R4, !PT ;  /* 0x000000043d037209 */ /* 0x000fc40007800000 */
[----:B------:R-:W-:Y:S02]  /*1d60*/  FSEL R86, R86, -INF , P4 ;  /* 0xff80000056567808 */ /* 0x000fe40002000000 */
[----:B------:R-:W-:Y:S02]  /*1d70*/  FMNMX R7, R83, R6, !PT ;  /* 0x0000000653077209 */ /* 0x000fe40007800000 */
[----:B------:R-:W-:Y:S02]  /*1d80*/  FMNMX R4, R64, R3, !PT ;  /* 0x0000000340047209 */ /* 0x000fe40007800000 */
[----:B------:R-:W-:Y:S02]  /*1d90*/  FSEL R87, R87, -INF , P5 ;  /* 0xff80000057577808 */ /* 0x000fe40002800000 */
[----:B------:R-:W-:Y:S02]  /*1da0*/  FMNMX R6, R86, R7, !PT ;  /* 0x0000000756067209 */ /* 0x000fe40007800000 */
[----:B------:R-:W-:-:S02]  /*1db0*/  FMNMX R3, R65, R4, !PT ;  /* 0x0000000441037209 */ /* 0x000fc40007800000 */
[----:B------:R-:W-:Y:S02]  /*1dc0*/  FMNMX R6, R87, R6, !PT ;  /* 0x0000000657067209 */ /* 0x000fe40007800000 */
[----:B------:R-:W-:Y:S02]  /*1dd0*/  FMNMX R4, R68, R3, !PT ;  /* 0x0000000344047209 */ /* 0x000fe40007800000 */
[----:B------:R-:W-:Y:S01]  /*1de0*/  FSEL R72, R72, -INF , P6 ;  /* 0xff80000048487808 */ /* 0x000fe20003000000 */
[----:B------:R-:W1:Y:S01]  /*1df0*/  SHFL.BFLY PT, R11, R6, 0x1, 0x1f ;  /* 0x0c201f00060b7f89 */ /* 0x000e6200000e0000 */
[----:B------:R-:W-:Y:S02]  /*1e00*/  FMNMX R3, R69, R4, !PT ;  /* 0x0000000445037209 */ /* 0x000fe40007800000 */
[----:B------:R-:W-:Y:S02]  /*1e10*/  FSEL R73, R73, -INF , P1 ;  /* 0xff80000049497808 */ /* 0x000fe40000800000 */
[----:B------:R-:W-:-:S02]  /*1e20*/  FMNMX R4, R72, R3, !PT ;  /* 0x0000000348047209 */ /* 0x000fc40007800000 */
[----:B------:R-:W-:Y:S02]  /*1e30*/  FSEL R76, R76, -INF , P2 ;  /* 0xff8000004c4c7808 */ /* 0x000fe40001000000 */
[----:B------:R-:W-:Y:S02]  /*1e40*/  FMNMX R7, R73, R4, !PT ;  /* 0x0000000449077209 */ /* 0x000fe40007800000 */
[----:B------:R-:W-:Y:S02]  /*1e50*/  FSEL R77, R77, -INF , P3 ;  /* 0xff8000004d4d7808 */ /* 0x000fe40001800000 */
[----:B------:R-:W-:Y:S02]  /*1e60*/  FMNMX R4, R76, R7, !PT ;  /* 0x000000074c047209 */ /* 0x000fe40007800000 */
[----:B------:R-:W-:Y:S02]  /*1e70*/  IADD3 R3, R5, 0x78, RZ ;  /* 0x0000007805037810 */ /* 0x000fe40007ffe0ff */
[----:B------:R-:W-:-:S02]  /*1e80*/  FSEL R80, R80, -INF , P4 ;  /* 0xff80000050507808 */ /* 0x000fc40002000000 */
[----:B------:R-:W-:Y:S02]  /*1e90*/  FMNMX R7, R77, R4, !PT ;  /* 0x000000044d077209 */ /* 0x000fe40007800000 */
[----:B------:R-:W-:Y:S02]  /*1ea0*/  ISETP.GE.AND P1, PT, R0, R3, PT ;  /* 0x000000030000720c */ /* 0x000fe40003f26270 */
[----:B------:R-:W-:Y:S02]  /*1eb0*/  IADD3 R3, R5, 0x79, RZ ;  /* 0x0000007905037810 */ /* 0x000fe40007ffe0ff */
[----:B------:R-:W-:Y:S02]  /*1ec0*/  FSEL R81, R81, -INF , P5 ;  /* 0xff80000051517808 */ /* 0x000fe40002800000 */
[----:B------:R-:W-:Y:S02]  /*1ed0*/  FMNMX R4, R80, R7, !PT ;  /* 0x0000000750047209 */ /* 0x000fe40007800000 */
[----:B-1----:R-:W-:-:S02]  /*1ee0*/  FMNMX R11, R6, R11, !PT ;  /* 0x0000000b060b7209 */ /* 0x002fc40007800000 */
[----:B------:R-:W-:Y:S02]  /*1ef0*/  ISETP.GE.AND P2, PT, R0, R3, PT ;  /* 0x000000030000720c */ /* 0x000fe40003f46270 */
[----:B------:R-:W-:Y:S01]  /*1f00*/  FSEL R84, R84, -INF , P1 ;  /* 0xff80000054547808 */ /* 0x000fe20000800000 */
[----:B------:R-:W1:Y:S01]  /*1f10*/  SHFL.BFLY PT, R6, R11, 0x2, 0x1f ;  /* 0x0c401f000b067f89 */ /* 0x000e6200000e0000 */
[----:B------:R-:W-:Y:S02]  /*1f20*/  FMNMX R3, R81, R4, !PT ;  /* 0x0000000451037209 */ /* 0x000fe40007800000 */
[----:B------:R-:W-:Y:S02]  /*1f30*/  FSEL R85, R85, -INF , P2 ;  /* 0xff80000055557808 */ /* 0x000fe40001000000 */
[----:B------:R-:W-:-:S04]  /*1f40*/  FMNMX R4, R84, R3, !PT ;  /* 0x0000000354047209 */ /* 0x000fc80007800000 */
[----:B------:R-:W-:-:S05]  /*1f50*/  FMNMX R4, R85, R4, !PT ;  /* 0x0000000455047209 */ /* 0x000fca0007800000 */
[----:B------:R-:W2:Y:S01]  /*1f60*/  SHFL.BFLY PT, R3, R4, 0x1, 0x1f ;  /* 0x0c201f0004037f89 */ /* 0x000ea200000e0000 */
[----:B-1----:R-:W-:-:S04]  /*1f70*/  FMNMX R7, R11, R6, !PT ;  /* 0x000000060b077209 */ /* 0x002fc80007800000 */
[----:B------:R-:W-:-:S04]  /*1f80*/  FSETP.NEU.AND P1, PT, R7, -INF , PT ;  /* 0xff8000000700780b */ /* 0x000fc80003f2d000 */
[----:B------:R-:W-:-:S05]  /*1f90*/  FSEL R6, R7, RZ, P1 ;  /* 0x000000ff07067208 */ /* 0x000fca0000800000 */
[----:B------:R-:W-:Y:S01]  /*1fa0*/  FMUL R10, R6, UR6 ;  /* 0x00000006060a7c20 */ /* 0x000fe20008400000 */
[----:B--2---:R-:W-:Y:S01]  /*1fb0*/  FMNMX R3, R4, R3, !PT ;  /* 0x0000000304037209 */ /* 0x004fe20007800000 */
[----:B------:R-:W-:Y:S02]  /*1fc0*/  ULDC UR6, c[0x0][0x604] ;  /* 0x0001810000067ab9 */ /* 0x000fe40000000800 */
[--C-:B------:R-:W-:Y:S01]  /*1fd0*/  FFMA R11, R26, UR6, -R10.reuse ;  /* 0x000000061a0b7c23 */ /* 0x100fe2000800080a */
[----:B------:R-:W-:Y:S01]  /*1fe0*/  ULDC UR6, c[0x0][0x604] ;  /* 0x0001810000067ab9 */ /* 0x000fe20000000800 */
[----:B------:R-:W1:Y:S01]  /*1ff0*/  SHFL.BFLY PT, R6, R3, 0x2, 0x1f ;  /* 0x0c401f0003067f89 */ /* 0x000e6200000e0000 */
[--C-:B------:R-:W-:Y:S01]  /*2000*/  FFMA R12, R27, UR6, -R10.reuse ;  /* 0x000000061b0c7c23 */ /* 0x100fe2000800080a */
[----:B------:R-:W-:Y:S01]  /*2010*/  ULDC UR6, c[0x0][0x604] ;  /* 0x0001810000067ab9 */ /* 0x000fe20000000800 */
[----:B------:R-:W-:Y:S01]  /*2020*/  FSETP.GEU.AND P1, PT, R11, -126, PT ;  /* 0xc2fc00000b00780b */ /* 0x000fe20003f2e000 */
        /* <DEDUP_REMOVED lines=12> */
[----:B------:R-:W-:Y:S01]  /*20f0*/  @!P1 FMUL R11, R11, 0.5 ;  /* 0x3f0000000b0b9820 */ /* 0x000fe20000400000 */
[--C-:B------:R-:W-:Y:S01]  /*2100*/  FFMA R31, R38, UR6, -R10.reuse ;  /* 0x00000006261f7c23 */ /* 0x100fe2000800080a */
[----:B------:R-:W-:Y:S01]  /*2110*/  ULDC UR6, c[0x0][0x604] ;  /* 0x0001810000067ab9 */ /* 0x000fe20000000800 */
[----:B------:R-:W-:Y:S01]  /*2120*/  @!P4 FMUL R12, R12, 0.5 ;  /* 0x3f0000000c0cc820 */ /* 0x000fe20000400000 */
[--C-:B------:R-:W-:Y:S01]  /*2130*/  FFMA R18, R39, UR6, -R10.reuse ;  /* 0x0000000627127c23 */ /* 0x100fe2000800080a */
[----:B------:R-:W-:Y:S01]  /*2140*/  ULDC UR6, c[0x0][0x604] ;  /* 0x0001810000067ab9 */ /* 0x000fe20000000800 */
[----:B------:R-:W2:Y:S01]  /*2150*/  MUFU.EX2 R11, R11 ;  /* 0x0000000b000b7308 */ /* 0x000ea20000000800 */
[----:B------:R-:W-:Y:S01]  /*2160*/  @!P3 FMUL R27, R27, 0.5 ;  /* 0x3f0000001b1bb820 */ /* 0x000fe20000400000 */
[----:B-1----:R-:W-:Y:S01]  /*2170*/  FMNMX R6, R3, R6, !PT ;  /* 0x0000000603067209 */ /* 0x002fe20007800000 */
[----:B------:R-:W-:Y:S01]  /*2180*/  @!P2 FMUL R14, R14, 0.5 ;  /* 0x3f0000000e0ea820 */ /* 0x000fe20000400000 */
[--C-:B------:R-:W-:Y:S01]  /*2190*/  FFMA R15, R42, UR6, -R10.reuse ;  /* 0x000000062a0f7c23 */ /* 0x100fe2000800080a */
[----:B------:R-:W-:Y:S01]  /*21a0*/  ULDC UR6, c[0x0][0x604] ;  /* 0x0001810000067ab9 */ /* 0x000fe20000000800 */
[C---:B------:R-:W-:Y:S01]  /*21b0*/  FSETP.NEU.AND P5, PT, R6.reuse, -INF , PT ;  /* 0xff8000000600780b */ /* 0x040fe20003fad000 */
[----:B------:R-:W-:Y:S01]  /*21c0*/  @!P6 FMUL R13, R13, 0.5 ;  /* 0x3f0000000d0de820 */ /* 0x000fe20000400000 */
[----:B------:R-:W1:Y:S01]  /*21d0*/  MUFU.EX2 R12, R12 ;  /* 0x0000000c000c7308 */ /* 0x000e620000000800 */
[--C-:B------:R-:W-:Y:S01]  /*21e0*/  FFMA R20, R43, UR6, -R10.reuse ;  /* 0x000000062b147c23 */ /* 0x100fe2000800080a */
[----:B------:R-:W-:Y:S01]  /*21f0*/  FSEL R3, R6, RZ, P5 ;  /* 0x000000ff06037208 */ /* 0x000fe20002800000 */
[----:B------:R-:W-:Y:S01]  /*2200*/  ULDC UR6, c[0x0][0x604] ;  /* 0x0001810000067ab9 */ /* 0x000fe20000000800 */
[----:B------:R-:W-:Y:S01]  /*2210*/  FSETP.GEU.AND P5, PT, R16, -126, PT ;  /* 0xc2fc00001000780b */ /* 0x000fe20003fae000 */
[----:B------:R-:W-:Y:S01]  /*2220*/  FFMA R35, R46, UR6, -R10 ;  /* 0x000000062e237c23 */ /* 0x000fe2000800080a */
[----:B------:R-:W-:-:S02]  /*2230*/  ULDC UR6, c[0x0][0x604] ;  /* 0x0001810000067ab9 */ /* 0x000fc40000000800 */
[----:B------:R-:W3:Y:S01]  /*2240*/  MUFU.EX2 R13, R13 ;  /* 0x0000000d000d7308 */ /* 0x000ee20000000800 */
[----:B--2---:R-:W-:Y:S01]  /*2250*/  @!P1 FMUL R11, R11, R11 ;  /* 0x0000000b0b0b9220 */ /* 0x004fe20000400000 */
[----:B------:R-:W-:Y:S01]  /*2260*/  FSETP.GEU.AND P1, PT, R31, -126, PT ;  /* 0xc2fc00001f00780b */ /* 0x000fe20003f2e000 */
[--C-:B------:R-:W-:Y:S01]  /*2270*/  FFMA R22, R47, UR6, -R10.reuse ;  /* 0x000000062f167c23 */ /* 0x100fe2000800080a */
[----:B------:R-:W-:Y:S02]  /*2280*/  ULDC UR6, c[0x0][0x604] ;  /* 0x0001810000067ab9 */ /* 0x000fe40000000800 */
[--C-:B------:R-:W-:Y:S01]  /*2290*/  FFMA R17, R50, UR6, -R10.reuse ;  /* 0x0000000632117c23 */ /* 0x100fe2000800080a */
[----:B------:R-:W-:Y:S01]  /*22a0*/  ULDC UR6, c[0x0][0x604] ;  /* 0x0001810000067ab9 */ /* 0x000fe20000000800 */
[----:B------:R-:W2:Y:S01]  /*22b0*/  MUFU.EX2 R14, R14 ;  /* 0x0000000e000e7308 */ /* 0x000ea20000000800 */
[----:B------:R-:W-:Y:S01]  /*22c0*/  @!P5 FMUL R16, R16, 0.5 ;  /* 0x3f0000001010d820 */ /* 0x000fe20000400000 */
[----:B-1----:R-:W-:Y:S01]  /*22d0*/  @!P4 FMUL R12, R12, R12 ;  /* 0x0000000c0c0cc220 */ /* 0x002fe20000400000 */
[----:B------:R-:W-:Y:S01]  /*22e0*/  FSETP.GEU.AND P4, PT, R18, -126, PT ;  /* 0xc2fc00001200780b */ /* 0x000fe20003f8e000 */
[----:B------:R-:W-:Y:S01]  /*22f0*/  FFMA R26, R51, UR6, -R10 ;  /* 0x00000006331a7c23 */ /* 0x000fe2000800080a */
[----:B------:R-:W-:-:S02]  /*2300*/  ULDC UR6, c[0x0][0x604] ;  /* 0x0001810000067ab9 */ /* 0x000fc40000000800 */
[----:B------:R-:W-:Y:S01]  /*2310*/  @!P1 FMUL R31, R31, 0.5 ;  /* 0x3f0000001f1f9820 */ /* 0x000fe20000400000 */
[----:B------:R-:W1:Y:S01]  /*2320*/  MUFU.EX2 R27, R27 ;  /* 0x0000001b001b7308 */ /* 0x000e620000000800 */
[----:B---3--:R-:W-:Y:S01]  /*2330*/  @!P6 FMUL R13, R13, R13 ;  /* 0x0000000d0d0de220 */ /* 0x008fe20000400000 */
[----:B------:R-:W-:Y:S01]  /*2340*/  FSETP.GEU.AND P6, PT, R35, -126, PT ;  /* 0xc2fc00002300780b */ /* 0x000fe20003fce000 */
[--C-:B------:R-:W-:Y:S01]  /*2350*/  FFMA R30, R54, UR6, -R10.reuse ;  /* 0x00000006361e7c23 */ /* 0x100fe2000800080a */
[----:B------:R-:W-:Y:S02]  /*2360*/  ULDC UR6, c[0x0][0x604] ;  /* 0x0001810000067ab9 */ /* 0x000fe40000000800 */
[--C-:B------:R-:W-:Y:S01]  /*2370*/  FFMA R39, R55, UR6, -R10.reuse ;  /* 0x0000000637277c23 */ /* 0x100fe2000800080a */
[----:B------:R-:W-:Y:S01]  /*2380*/  ULDC UR6, c[0x0][0x604] ;  /* 0x0001810000067ab9 */ /* 0x000fe20000000800 */
[----:B------:R-:W3:Y:S01]  /*2390*/  MUFU.EX2 R16, R16 ;  /* 0x0000001000107308 */ /* 0x000ee20000000800 */
[----:B--2---:R-:W-:Y:S01]  /*23a0*/  @!P2 FMUL R14, R14, R14 ;  /* 0x0000000e0e0ea220 */ /* 0x004fe20000400000 */
[----:B------:R-:W-:Y:S01]  /*23b0*/  FSETP.GEU.AND P2, PT, R20, -126, PT ;  /* 0xc2fc00001400780b */ /* 0x000fe20003f4e000 */
[----:B------:R-:W-:Y:S01]  /*23c0*/  @!P4 FMUL R18, R18, 0.5 ;  /* 0x3f0000001212c820 */ /* 0x000fe20000400000 */
[----:B------:R-:W-:Y:S01]  /*23d0*/  FFMA R58, R58, UR6, -R10 ;  /* 0x000000063a3a7c23 */ /* 0x000fe2000800080a */
[----:B------:R-:W-:-:S02]  /*23e0*/  ULDC UR6, c[0x0][0x604] ;  /* 0x0001810000067ab9 */ /* 0x000fc40000000800 */
[----:B------:R-:W-:Y:S01]  /*23f0*/  @!P6 FMUL R35, R35, 0.5 ;  /* 0x3f0000002323e820 */ /* 0x000fe20000400000 */
[----:B------:R-:W2:Y:S01]  /*2400*/  MUFU.EX2 R31, R31 ;  /* 0x0000001f001f7308 */ /* 0x000ea20000000800 */
[----:B-1----:R-:W-:Y:S01]  /*2410*/  @!P3 FMUL R27, R27, R27 ;  /* 0x0000001b1b1bb220 */ /* 0x002fe20000400000 */
[----:B------:R-:W-:Y:S01]  /*2420*/  FSETP.GEU.AND P3, PT, R15, -126, PT ;  /* 0xc2fc00000f00780b */ /* 0x000fe20003f6e000 */
[--C-:B------:R-:W-:Y:S01]  /*2430*/  FFMA R59, R59, UR6, -R10.reuse ;  /* 0x000000063b3b7c23 */ /* 0x100fe2000800080a */
[----:B------:R-:W-:Y:S02]  /*2440*/  ULDC UR6, c[0x0][0x604] ;  /* 0x0001810000067ab9 */ /* 0x000fe40000000800 */
[----:B------:R-:W-:Y:S01]  /*2450*/  FFMA R4, R62, UR6, -R10 ;  /* 0x000000063e047c23 */ /* 0x000fe2000800080a */
[----:B------:R-:W-:Y:S01]  /*2460*/  @!P2 FMUL R20, R20, 0.5 ;  /* 0x3f0000001414a820 */ /* 0x000fe20000400000 */
[----:B------:R-:W1:Y:S01]  /*2470*/  MUFU.EX2 R18, R18 ;  /* 0x0000001200127308 */ /* 0x000e620000000800 */
[----:B---3--:R-:W-:Y:S01]  /*2480*/  @!P5 FMUL R16, R16, R16 ;  /* 0x000000101010d220 */ /* 0x008fe20000400000 */
[----:B------:R-:W-:Y:S01]  /*2490*/  FSETP.GEU.AND P5, PT, R22, -126, PT ;  /* 0xc2fc00001600780b */ /* 0x000fe20003fae000 */
[----:B------:R-:W-:-:S02]  /*24a0*/  ULDC UR6, c[0x0][0x604] ;  /* 0x0001810000067ab9 */ /* 0x000fc40000000800 */
[--C-:B------:R-:W-:Y:S01]  /*24b0*/  FFMA R63, R63, UR6, -R10.reuse ;  /* 0x000000063f3f7c23 */ /* 0x100fe2000800080a */
[----:B------:R-:W-:Y:S01]  /*24c0*/  ULDC UR6, c[0x0][0x604] ;  /* 0x0001810000067ab9 */ /* 0x000fe20000000800 */
[----:B------:R-:W-:Y:S01]  /*24d0*/  @!P3 FMUL R15, R15, 0.5 ;  /* 0x3f0000000f0fb820 */ /* 0x000fe20000400000 */
[----:B------:R-:W3:Y:S01]  /*24e0*/  MUFU.EX2 R35, R35 ;  /* 0x0000002300237308 */ /* 0x000ee20000000800 */
[----:B--2---:R-:W-:Y:S01]  /*24f0*/  @!P1 FMUL R31, R31, R31 ;  /* 0x0000001f1f1f9220 */ /* 0x004fe20000400000 */
[----:B------:R-:W-:Y:S01]  /*2500*/  FSETP.GEU.AND P1, PT, R17, -126, PT ;  /* 0xc2fc00001100780b */ /* 0x000fe20003f2e000 */
[--C-:B------:R-:W-:Y:S01]  /*2510*/  FFMA R19, R66, UR6, -R10.reuse ;  /* 0x0000000642137c23 */ /* 0x100fe2000800080a */
[----:B------:R-:W-:Y:S02]  /*2520*/  ULDC UR6, c[0x0][0x604] ;  /* 0x0001810000067ab9 */ /* 0x000fe40000000800 */
[----:B------:R-:W-:Y:S01]  /*2530*/  FFMA R67, R67, UR6, -R10 ;  /* 0x0000000643437c23 */ /* 0x000fe2000800080a */
[----:B------:R-:W-:Y:S01]  /*2540*/  @!P5 FMUL R22, R22, 0.5 ;  /* 0x3f0000001616d820 */ /* 0x000fe20000400000 */
[----:B------:R-:W2:Y:S01]  /*2550*/  MUFU.EX2 R20, R20 ;  /* 0x0000001400147308 */ /* 0x000ea20000000800 */
[----:B-1----:R-:W-:Y:S01]  /*2560*/  @!P4 FMUL R18, R18, R18 ;  /* 0x000000121212c220 */ /* 0x002fe20000400000 */
[----:B------:R-:W-:Y:S01]  /*2570*/  FSETP.GEU.AND P4, PT, R26, -126, PT ;  /* 0xc2fc00001a00780b */ /* 0x000fe20003f8e000 */
[----:B------:R-:W-:-:S02]  /*2580*/  ULDC UR6, c[0x0][0x604] ;  /* 0x0001810000067ab9 */ /* 0x000fc40000000800 */
[--C-:B------:R-:W-:Y:S01]  /*2590*/  FFMA R21, R70, UR6, -R10.reuse ;  /* 0x0000000646157c23 */ /* 0x100fe2000800080a */
[----:B------:R-:W-:Y:S01]  /*25a0*/  ULDC UR6, c[0x0][0x604] ;  /* 0x0001810000067ab9 */ /* 0x000fe20000000800 */
[----:B------:R-:W-:Y:S01]  /*25b0*/  @!P1 FMUL R17, R17, 0.5 ;  /* 0x3f00000011119820 */ /* 0x000fe20000400000 */
[----:B------:R-:W1:Y:S01]  /*25c0*/  MUFU.EX2 R15, R15 ;  /* 0x0000000f000f7308 */ /* 0x000e620000000800 */
[----:B---3--:R-:W-:Y:S01]  /*25d0*/  @!P6 FMUL R35, R35, R35 ;  /* 0x000000232323e220 */ /* 0x008fe20000400000 */
[----:B------:R-:W-:Y:S01]  /*25e0*/  FSETP.GEU.AND P6, PT, R58, -126, PT ;  /* 0xc2fc00003a00780b */ /* 0x000fe20003fce000 */
[----:B------:R-:W-:Y:S01]  /*25f0*/  FFMA R71, R71, UR6, -R10 ;  /* 0x0000000647477c23 */ /* 0x000fe2000800080a */
[----:B------:R-:W-:-:S03]  /*2600*/  ULDC UR6, c[0x0][0x604] ;  /* 0x0001810000067ab9 */ /* 0x000fc60000000800 */
[----:B------:R-:W-:Y:S01]  /*2610*/  @!P4 FMUL R26, R26, 0.5 ;  /* 0x3f0000001a1ac820 */ /* 0x000fe20000400000 */
[----:B------:R-:W3:Y:S01]  /*2620*/  MUFU.EX2 R22, R22 ;  /* 0x0000001600167308 */ /* 0x000ee20000000800 */
[----:B--2---:R-:W-:Y:S01]  /*2630*/  @!P2 FMUL R20, R20, R20 ;  /* 0x000000141414a220 */ /* 0x004fe20000400000 */
[----:B------:R-:W-:-:S05]  /*2640*/  FSETP.GEU.AND P2, PT, R39, -126, PT ;  /* 0xc2fc00002700780b */ /* 0x000fca0003f4e000 */
[----:B------:R-:W-:Y:S01]  /*2650*/  @!P6 FMUL R58, R58, 0.5 ;  /* 0x3f0000003a3ae820 */ /* 0x000fe20000400000 */
[----:B------:R-:W2:Y:S01]  /*2660*/  MUFU.EX2 R17, R17 ;  /* 0x0000001100117308 */ /* 0x000ea20000000800 */
[----:B-1----:R-:W-:Y:S01]  /*2670*/  @!P3 FMUL R15, R15, R15 ;  /* 0x0000000f0f0fb220 */ /* 0x002fe20000400000 */
[----:B------:R-:W-:-:S05]  /*2680*/  FSETP.GEU.AND P3, PT, R30, -126, PT ;  /* 0xc2fc00001e00780b */ /* 0x000fca0003f6e000 */
[----:B------:R-:W-:Y:S01]  /*2690*/  @!P2 FMUL R39, R39, 0.5 ;  /* 0x3f0000002727a820 */ /* 0x000fe20000400000 */
[----:B------:R-:W1:Y:S01]  /*26a0*/  MUFU.EX2 R62, R58 ;  /* 0x0000003a003e7308 */ /* 0x000e620000000800 */
[----:B---3--:R-:W-:Y:S01]  /*26b0*/  @!P5 FMUL R22, R22, R22 ;  /* 0x000000161616d220 */ /* 0x008fe20000400000 */
[----:B------:R-:W-:-:S05]  /*26c0*/  FSETP.GEU.AND P5, PT, R59, -126, PT ;  /* 0xc2fc00003b00780b */ /* 0x000fca0003fae000 */
        /* <DEDUP_REMOVED lines=17> */
[----:B------:R2:W4:Y:S01]  /*27e0*/  MUFU.EX2 R66, R4 ;  /* 0x0000000400427308 */ /* 0x0005220000000800 */
[----:B-1----:R-:W-:Y:S01]  /*27f0*/  @!P5 FMUL R43, R43, R43 ;  /* 0x0000002b2b2bd220 */ /* 0x002fe20000400000 */
[----:B------:R-:W-:-:S05]  /*2800*/  FSETP.GEU.AND P5, PT, R71, -126, PT ;  /* 0xc2fc00004700780b */ /* 0x000fca0003fae000 */
[----:B------:R-:W-:Y:S01]  /*2810*/  @!P2 FMUL R67, R67, 0.5 ;  /* 0x3f0000004343a820 */ /* 0x000fe20000400000 */
[----:B------:R-:W1:Y:S01]  /*2820*/  MUFU.EX2 R47, R63 ;  /* 0x0000003f002f7308 */ /* 0x000e620000000800 */
[----:B---3--:R-:W-:Y:S01]  /*2830*/  @!P3 FMUL R30, R30, R30 ;  /* 0x0000001e1e1eb220 */ /* 0x008fe20000400000 */
[----:B------:R-:W-:Y:S01]  /*2840*/  FSETP.GEU.AND P3, PT, R19, -126, PT ;  /* 0xc2fc00001300780b */ /* 0x000fe20003f6e000 */
[--C-:B--2---:R-:W-:Y:S01]  /*2850*/  FFMA R4, R74, UR6, -R10.reuse ;  /* 0x000000064a047c23 */ /* 0x104fe2000800080a */
[----:B------:R-:W-:Y:S02]  /*2860*/  ULDC UR6, c[0x0][0x604] ;  /* 0x0001810000067ab9 */ /* 0x000fe40000000800 */
[----:B------:R-:W-:Y:S01]  /*2870*/  FFMA R75, R75, UR6, -R10 ;  /* 0x000000064b4b7c23 */ /* 0x000fe2000800080a */
[----:B------:R-:W-:Y:S01]  /*2880*/  @!P5 FMUL R71, R71, 0.5 ;  /* 0x3f0000004747d820 */ /* 0x000fe20000400000 */
[----:B------:R-:W2:Y:S01]  /*2890*/  MUFU.EX2 R74, R21 ;  /* 0x00000015004a7308 */ /* 0x000ea20000000800 */
[----:B----4-:R-:W-:Y:S01]  /*28a0*/  @!P1 FMUL R66, R66, R66 ;  /* 0x0000004242429220 */ /* 0x010fe20000400000 */
[----:B------:R-:W-:Y:S01]  /*28b0*/  FSETP.GEU.AND P1, PT, R4, -126, PT ;  /* 0xc2fc00000400780b */ /* 0x000fe20003f2e000 */
[----:B------:R-:W-:-:S04]  /*28c0*/  ULDC UR6, c[0x0][0x604] ;  /* 0x0001810000067ab9 */ /* 0x000fc80000000800 */
[----:B------:R-:W-:Y:S01]  /*28d0*/  @!P3 FMUL R19, R19, 0.5 ;  /* 0x3f0000001313b820 */ /* 0x000fe20000400000 */
[----:B------:R-:W3:Y:S01]  /*28e0*/  MUFU.EX2 R51, R67 ;  /* 0x0000004300337308 */ /* 0x000ee20000000800 */
[----:B-1----:R-:W-:Y:S01]  /*28f0*/  @!P4 FMUL R47, R47, R47 ;  /* 0x0000002f2f2fc220 */ /* 0x002fe20000400000 */
[----:B------:R-:W-:-:S05]  /*2900*/  FSETP.GEU.AND P4, PT, R75, -126, PT ;  /* 0xc2fc00004b00780b */ /* 0x000fca0003f8e000 */
[----:B------:R-:W-:Y:S01]  /*2910*/  @!P1 FMUL R4, R4, 0.5 ;  /* 0x3f00000004049820 */ /* 0x000fe20000400000 */
[----:B------:R-:W1:Y:S01]  /*2920*/  MUFU.EX2 R89, R71 ;  /* 0x0000004700597308 */ /* 0x000e620000000800 */
[----:B--2---:R-:W-:-:S06]  /*2930*/  @!P6 FMUL R74, R74, R74 ;  /* 0x0000004a4a4ae220 */ /* 0x004fcc0000400000 */
[----:B------:R-:W-:Y:S01]  /*2940*/  @!P4 FMUL R75, R75, 0.5 ;  /* 0x3f0000004b4bc820 */ /* 0x000fe20000400000 */
[----:B------:R2:W4:Y:S01]  /*2950*/  MUFU.EX2 R70, R19 ;  /* 0x0000001300467308 */ /* 0x0005220000000800 */
[----:B---3--:R-:W-:-:S07]  /*2960*/  @!P2 FMUL R51, R51, R51 ;  /* 0x000000333333a220 */ /* 0x008fce0000400000 */
[----:B------:R-:W3:Y:S01]  /*2970*/  MUFU.EX2 R91, R75 ;  /* 0x0000004b005b7308 */ /* 0x000ee20000000800 */
[--C-:B--2---:R-:W-:Y:S01]  /*2980*/  FFMA R19, R78, UR6, -R10.reuse ;  /* 0x000000064e137c23 */ /* 0x104fe2000800080a */
[----:B------:R-:W-:Y:S01]  /*2990*/  ULDC UR6, c[0x0][0x604] ;  /* 0x0001810000067ab9 */ /* 0x000fe20000000800 */
[----:B-1----:R-:W-:Y:S01]  /*29a0*/  @!P5 FMUL R89, R89, R89 ;  /* 0x000000595959d220 */ /* 0x002fe20000400000 */
[--C-:B------:R-:W-:Y:S01]  /*29b0*/  FFMA R79, R79, UR6, -R10.reuse ;  /* 0x000000064f4f7c23 */ /* 0x100fe2000800080a */
[----:B------:R-:W-:Y:S02]  /*29c0*/  ULDC UR6, c[0x0][0x604] ;  /* 0x0001810000067ab9 */ /* 0x000fe40000000800 */
[----:B------:R-:W-:Y:S01]  /*29d0*/  FFMA R21, R82, UR6, -R10 ;  /* 0x0000000652157c23 */ /* 0x000fe2000800080a */
[----:B------:R-:W-:Y:S01]  /*29e0*/  ULDC UR6, c[0x0][0x604] ;  /* 0x0001810000067ab9 */ /* 0x000fe20000000800 */
[----:B------:R1:W2:Y:S01]  /*29f0*/  MUFU.EX2 R78, R4 ;  /* 0x00000004004e7308 */ /* 0x0002a20000000800 */
[----:B------:R-:W-:Y:S01]  /*2a00*/  FSETP.GEU.AND P2, PT, R79, -126, PT ;  /* 0xc2fc00004f00780b */ /* 0x000fe20003f4e000 */
[----:B----4-:R-:W-:Y:S01]  /*2a10*/  @!P3 FMUL R70, R70, R70 ;  /* 0x000000464646b220 */ /* 0x010fe20000400000 */
[----:B------:R-:W-:-:S02]  /*2a20*/  FSETP.GEU.AND P6, PT, R21, -126, PT ;  /* 0xc2fc00001500780b */ /* 0x000fc40003fce000 */
[----:B------:R-:W-:Y:S01]  /*2a30*/  FSETP.GEU.AND P3, PT, R19, -126, PT ;  /* 0xc2fc00001300780b */ /* 0x000fe20003f6e000 */
[----:B---3--:R-:W-:Y:S01]  /*2a40*/  @!P4 FMUL R91, R91, R91 ;  /* 0x0000005b5b5bc220 */ /* 0x008fe20000400000 */
[--C-:B-1----:R-:W-:Y:S01]  /*2a50*/  FFMA R4, R83, UR6, -R10.reuse ;  /* 0x0000000653047c23 */ /* 0x102fe2000800080a */
[----:B------:R-:W-:Y:S02]  /*2a60*/  ULDC UR6, c[0x0][0x604] ;  /* 0x0001810000067ab9 */ /* 0x000fe40000000800 */
[--C-:B------:R-:W-:Y:S01]  /*2a70*/  FFMA R55, R86, UR6, -R10.reuse ;  /* 0x0000000656377c23 */ /* 0x100fe2000800080a */
[----:B------:R-:W-:Y:S01]  /*2a80*/  ULDC UR6, c[0x0][0x604] ;  /* 0x0001810000067ab9 */ /* 0x000fe20000000800 */
[----:B------:R-:W-:Y:S02]  /*2a90*/  FSETP.GEU.AND P5, PT, R4, -126, PT ;  /* 0xc2fc00000400780b */ /* 0x000fe40003fae000 */
[----:B------:R-:W-:Y:S02]  /*2aa0*/  @!P2 FMUL R79, R79, 0.5 ;  /* 0x3f0000004f4fa820 */ /* 0x000fe40000400000 */
[----:B------:R-:W-:Y:S01]  /*2ab0*/  @!P6 FMUL R21, R21, 0.5 ;  /* 0x3f0000001515e820 */ /* 0x000fe20000400000 */
[----:B------:R-:W-:Y:S01]  /*2ac0*/  FFMA R10, R87, UR6, -R10 ;  /* 0x00000006570a7c23 */ /* 0x000fe2000800080a */
[----:B------:R-:W-:Y:S01]  /*2ad0*/  ULDC UR6, c[0x0][0x604] ;  /* 0x0001810000067ab9 */ /* 0x000fe20000000800 */
[----:B------:R-:W-:Y:S01]  /*2ae0*/  @!P3 FMUL R19, R19, 0.5 ;  /* 0x3f0000001313b820 */ /* 0x000fe20000400000 */
[----:B------:R-:W1:Y:S01]  /*2af0*/  MUFU.EX2 R86, R21 ;  /* 0x0000001500567308 */ /* 0x000e620000000800 */
[----:B------:R-:W-:Y:S01]  /*2b00*/  FMUL R3, R3, UR6 ;  /* 0x0000000603037c20 */ /* 0x000fe20008400000 */
[----:B------:R-:W-:Y:S01]  /*2b10*/  ULDC UR6, c[0x0][0x604] ;  /* 0x0001810000067ab9 */ /* 0x000fe20000000800 */
[----:B------:R-:W-:Y:S01]  /*2b20*/  FSETP.GEU.AND P4, PT, R10, -126, PT ;  /* 0xc2fc00000a00780b */ /* 0x000fe20003f8e000 */
[----:B--2---:R-:W-:Y:S01]  /*2b30*/  @!P1 FMUL R78, R78, R78 ;  /* 0x0000004e4e4e9220 */ /* 0x004fe20000400000 */
[--C-:B------:R-:W-:Y:S01]  /*2b40*/  FFMA R24, R24, UR6, -R3.reuse ;  /* 0x0000000618187c23 */ /* 0x100fe20008000803 */
[----:B------:R-:W-:Y:S01]  /*2b50*/  ULDC UR6, c[0x0][0x604] ;  /* 0x0001810000067ab9 */ /* 0x000fe20000000800 */
[----:B------:R-:W-:Y:S01]  /*2b60*/  @!P5 FMUL R4, R4, 0.5 ;  /* 0x3f0000000404d820 */ /* 0x000fe20000400000 */
[----:B------:R-:W2:Y:S01]  /*2b70*/  MUFU.EX2 R83, R79 ;  /* 0x0000004f00537308 */ /* 0x000ea20000000800 */
[--C-:B------:R-:W-:Y:S01]  /*2b80*/  FFMA R25, R25, UR6, -R3.reuse ;  /* 0x0000000619197c23 */ /* 0x100fe20008000803 */
[----:B------:R-:W-:Y:S01]  /*2b90*/  ULDC UR6, c[0x0][0x604] ;  /* 0x0001810000067ab9 */ /* 0x000fe20000000800 */
[----:B------:R-:W-:Y:S01]  /*2ba0*/  FSETP.GEU.AND P1, PT, R55, -126, PT ;  /* 0xc2fc00003700780b */ /* 0x000fe20003f2e000 */
[--C-:B------:R-:W-:Y:S01]  /*2bb0*/  FFMA R28, R28, UR6, -R3.reuse ;  /* 0x000000061c1c7c23 */ /* 0x100fe20008000803 */
[----:B------:R-:W-:Y:S01]  /*2bc0*/  ULDC UR6, c[0x0][0x604] ;  /* 0x0001810000067ab9 */ /* 0x000fe20000000800 */
[----:B------:R-:W-:Y:S01]  /*2bd0*/  FADD R54, R15, R78 ;  /* 0x0000004e0f367221 */ /* 0x000fe20000000000 */
[--C-:B------:R-:W-:Y:S01]  /*2be0*/  FFMA R29, R29, UR6, -R3.reuse ;  /* 0x000000061d1d7c23 */ /* 0x100fe20008000803 */
[----:B------:R-:W3:Y:S01]  /*2bf0*/  MUFU.EX2 R87, R4 ;  /* 0x0000000400577308 */ /* 0x000ee20000000800 */
[----:B-1----:R-:W-:Y:S01]  /*2c00*/  @!P6 FMUL R86, R86, R86 ;  /* 0x000000565656e220 */ /* 0x002fe20000400000 */
[----:B------:R-:W-:Y:S01]  /*2c10*/  FSETP.GEU.AND P6, PT, R28, -126, PT ;  /* 0xc2fc00001c00780b */ /* 0x000fe20003fce000 */
[----:B------:R-:W-:Y:S01]  /*2c20*/  @!P4 FMUL R10, R10, 0.5 ;  /* 0x3f0000000a0ac820 */ /* 0x000fe20000400000 */
[----:B------:R-:W-:Y:S01]  /*2c30*/  ULDC UR6, c[0x0][0x604] ;  /* 0x0001810000067ab9 */ /* 0x000fe20000000800 */
[----:B------:R-:W-:Y:S01]  /*2c40*/  FADD R58, R17, R86 ;  /* 0x00000056113a7221 */ /* 0x000fe20000000000 */
[--C-:B------:R-:W-:Y:S01]  /*2c50*/  FFMA R32, R32, UR6, -R3.reuse ;  /* 0x0000000620207c23 */ /* 0x100fe20008000803 */
[----:B------:R-:W-:Y:S01]  /*2c60*/  ULDC UR6, c[0x0][0x604] ;  /* 0x0001810000067ab9 */ /* 0x000fe20000000800 */
[----:B------:R-:W1:Y:S01]  /*2c70*/  MUFU.EX2 R82, R19 ;  /* 0x0000001300527308 */ /* 0x000e620000000800 */
[----:B--2---:R-:W-:Y:S01]  /*2c80*/  @!P2 FMUL R83, R83, R83 ;  /* 0x000000535353a220 */ /* 0x004fe20000400000 */
[----:B------:R-:W-:Y:S01]  /*2c90*/  FSETP.GEU.AND P2, PT, R25, -126, PT ;  /* 0xc2fc00001900780b */ /* 0x000fe20003f4e000 */
[--C-:B------:R-:W-:Y:S01]  /*2ca0*/  FFMA R33, R33, UR6, -R3.reuse ;  /* 0x0000000621217c23 */ /* 0x100fe20008000803 */
[----:B------:R-:W-:Y:S01]  /*2cb0*/  ULDC UR6, c[0x0][0x604] ;  /* 0x0001810000067ab9 */ /* 0x000fe20000000800 */
[----:B------:R-:W-:Y:S01]  /*2cc0*/  @!P1 FMUL R55, R55, 0.5 ;  /* 0x3f00000037379820 */ /* 0x000fe20000400000 */
[----:B------:R-:W-:Y:S01]  /*2cd0*/  FFMA R36, R36, UR6, -R3 ;  /* 0x0000000624247c23 */ /* 0x000fe20008000803 */
[----:B------:R-:W-:Y:S01]  /*2ce0*/  @!P6 FMUL R28, R28, 0.5 ;  /* 0x3f0000001c1ce820 */ /* 0x000fe20000400000 */
[----:B------:R-:W2:Y:S01]  /*2cf0*/  MUFU.EX2 R10, R10 ;  /* 0x0000000a000a7308 */ /* 0x000ea20000000800 */
[----:B---3--:R-:W-:Y:S01]  /*2d00*/  @!P5 FMUL R87, R87, R87 ;  /* 0x000000575757d220 */ /* 0x008fe20000400000 */
[----:B------:R-:W-:Y:S01]  /*2d10*/  FSETP.GEU.AND P5, PT, R29, -126, PT ;  /* 0xc2fc00001d00780b */ /* 0x000fe20003fae000 */
[----:B------:R-:W-:-:S02]  /*2d20*/  ULDC UR6, c[0x0][0x604] ;  /* 0x0001810000067ab9 */ /* 0x000fc40000000800 */
[--C-:B------:R-:W-:Y:S01]  /*2d30*/  FFMA R37, R37, UR6, -R3.reuse ;  /* 0x0000000625257c23 */ /* 0x100fe20008000803 */
[----:B------:R-:W-:Y:S01]  /*2d40*/  ULDC UR6, c[0x0][0x604] ;  /* 0x0001810000067ab9 */ /* 0x000fe20000000800 */
[----:B------:R-:W-:Y:S01]  /*2d50*/  @!P2 FMUL R25, R25, 0.5 ;  /* 0x3f0000001919a820 */ /* 0x000fe20000400000 */
[----:B------:R-:W3:Y:S01]  /*2d60*/  MUFU.EX2 R28, R28 ;  /* 0x0000001c001c7308 */ /* 0x000ee20000000800 */
[----:B-1----:R-:W-:Y:S01]  /*2d70*/  @!P3 FMUL R82, R82, R82 ;  /* 0x000000525252b220 */ /* 0x002fe20000400000 */
[----:B------:R-:W-:Y:S01]  /*2d80*/  FSETP.GEU.AND P3, PT, R24, -126, PT ;  /* 0xc2fc00001800780b */ /* 0x000fe20003f6e000 */
[--C-:B------:R-:W-:Y:S01]  /*2d90*/  FFMA R40, R40, UR6, -R3.reuse ;  /* 0x0000000628287c23 */ /* 0x100fe20008000803 */
[----:B------:R-:W-:Y:S02]  /*2da0*/  ULDC UR6, c[0x0][0x604] ;  /* 0x0001810000067ab9 */ /* 0x000fe40000000800 */
[----:B------:R-:W-:Y:S01]  /*2db0*/  FFMA R41, R41, UR6, -R3 ;  /* 0x0000000629297c23 */ /* 0x000fe20008000803 */
[----:B------:R-:W-:Y:S01]  /*2dc0*/  @!P5 FMUL R29, R29, 0.5 ;  /* 0x3f0000001d1dd820 */ /* 0x000fe20000400000 */
[----:B------:R-:W1:Y:S01]  /*2dd0*/  MUFU.EX2 R19, R25 ;  /* 0x0000001900137308 */ /* 0x000e620000000800 */
[----:B--2---:R-:W-:Y:S01]  /*2de0*/  @!P4 FMUL R10, R10, R10 ;  /* 0x0000000a0a0ac220 */ /* 0x004fe20000400000 */
[----:B------:R-:W-:Y:S01]  /*2df0*/  FSETP.GEU.AND P4, PT, R33, -126, PT ;  /* 0xc2fc00002100780b */ /* 0x000fe20003f8e000 */
[----:B------:R-:W-:-:S02]  /*2e00*/  ULDC UR6, c[0x0][0x604] ;  /* 0x0001810000067ab9 */ /* 0x000fc40000000800 */
[--C-:B------:R-:W-:Y:S01]  /*2e10*/  FFMA R44, R44, UR6, -R3.reuse ;  /* 0x000000062c2c7c23 */ /* 0x100fe20008000803 */
[----:B------:R-:W-:Y:S01]  /*2e20*/  ULDC UR6, c[0x0][0x604] ;  /* 0x0001810000067ab9 */ /* 0x000fe20000000800 */
[----:B------:R-:W-:Y:S01]  /*2e30*/  @!P3 FMUL R24, R24, 0.5 ;  /* 0x3f0000001818b820 */ /* 0x000fe20000400000 */
[----:B------:R-:W2:Y:S01]  /*2e40*/  MUFU.EX2 R21, R29 ;  /* 0x0000001d00157308 */ /* 0x000ea20000000800 */
[----:B---3--:R-:W-:Y:S01]  /*2e50*/  @!P6 FMUL R28, R28, R28 ;  /* 0x0000001c1c1ce220 */ /* 0x008fe20000400000 */
[----:B------:R-:W-:Y:S01]  /*2e60*/  FSETP.GEU.AND P6, PT, R40, -126, PT ;  /* 0xc2fc00002800780b */ /* 0x000fe20003fce000 */
[--C-:B------:R-:W-:Y:S01]  /*2e70*/  FFMA R45, R45, UR6, -R3.reuse ;  /* 0x000000062d2d7c23 */ /* 0x100fe20008000803 */
[----:B------:R-:W-:Y:S02]  /*2e80*/  ULDC UR6, c[0x0][0x604] ;  /* 0x0001810000067ab9 */ /* 0x000fe40000000800 */
[----:B------:R-:W-:Y:S01]  /*2e90*/  FFMA R48, R48, UR6, -R3 ;  /* 0x0000000630307c23 */ /* 0x000fe20008000803 */
[----:B------:R-:W-:Y:S01]  /*2ea0*/  @!P4 FMUL R33, R33, 0.5 ;  /* 0x3f0000002121c820 */ /* 0x000fe20000400000 */
[----:B------:R-:W3:Y:S01]  /*2eb0*/  MUFU.EX2 R24, R24 ;  /* 0x0000001800187308 */ /* 0x000ee20000000800 */
[----:B-1----:R-:W-:Y:S01]  /*2ec0*/  @!P2 FMUL R19, R19, R19 ;  /* 0x000000131313a220 */ /* 0x002fe20000400000 */
[----:B------:R-:W-:Y:S01]  /*2ed0*/  FSETP.GEU.AND P2, PT, R37, -126, PT ;  /* 0xc2fc00002500780b */ /* 0x000fe20003f4e000 */
[----:B------:R-:W-:-:S02]  /*2ee0*/  ULDC UR6, c[0x0][0x604] ;  /* 0x0001810000067ab9 */ /* 0x000fc40000000800 */
[--C-:B------:R-:W-:Y:S01]  /*2ef0*/  FFMA R49, R49, UR6, -R3.reuse ;  /* 0x0000000631317c23 */ /* 0x100fe20008000803 */
[----:B------:R-:W-:Y:S01]  /*2f00*/  ULDC UR6, c[0x0][0x604] ;  /* 0x0001810000067ab9 */ /* 0x000fe20000000800 */
[----:B------:R-:W-:Y:S01]  /*2f10*/  @!P6 FMUL R40, R40, 0.5 ;  /* 0x3f0000002828e820 */ /* 0x000fe20000400000 */
[----:B------:R-:W1:Y:S01]  /*2f20*/  MUFU.EX2 R55, R55 ;  /* 0x0000003700377308 */ /* 0x000e620000000800 */
[----:B--2---:R-:W-:Y:S01]  /*2f30*/  @!P5 FMUL R21, R21, R21 ;  /* 0x000000151515d220 */ /* 0x004fe20000400000 */
[----:B------:R-:W-:Y:S01]  /*2f40*/  FSETP.GEU.AND P5, PT, R41, -126, PT ;  /* 0xc2fc00002900780b */ /* 0x000fe20003fae000 */
[--C-:B------:R-:W-:Y:S01]  /*2f50*/  FFMA R52, R52, UR6, -R3.reuse ;  /* 0x0000000634347c23 */ /* 0x100fe20008000803 */
[----:B------:R-:W-:Y:S02]  /*2f60*/  ULDC UR6, c[0x0][0x604] ;  /* 0x0001810000067ab9 */ /* 0x000fe40000000800 */
[----:B------:R-:W-:Y:S01]  /*2f70*/  FFMA R53, R53, UR6, -R3 ;  /* 0x0000000635357c23 */ /* 0x000fe20008000803 */
[----:B------:R-:W-:Y:S01]  /*2f80*/  @!P2 FMUL R37, R37, 0.5 ;  /* 0x3f0000002525a820 */ /* 0x000fe20000400000 */
[----:B------:R2:W4:Y:S01]  /*2f90*/  MUFU.EX2 R23, R33 ;  /* 0x0000002100177308 */ /* 0x0005220000000800 */
        /* <DEDUP_REMOVED lines=9> */
[----:B------:R-:W-:Y:S01]  /*3030*/  FFMA R4, R57, UR6, -R3 ;  /* 0x0000000639047c23 */ /* 0x000fe20008000803 */
[----:B------:R-:W-:Y:S01]  /*3040*/  ULDC UR6, c[0x0][0x604] ;  /* 0x0001810000067ab9 */ /* 0x000fe20000000800 */
[----:B--2---:R-:W-:Y:S01]  /*3050*/  FADD R33, R16, R51 ;  /* 0x0000003310217221 */ /* 0x004fe20000000000 */
[----:B------:R-:W-:Y:S01]  /*3060*/  FFMA R60, R60, UR6, -R3 ;  /* 0x000000063c3c7c23 */ /* 0x000fe20008000803 */
[----:B------:R-:W-:Y:S01]  /*3070*/  @!P3 FMUL R36, R36, 0.5 ;  /* 0x3f0000002424b820 */ /* 0x000fe20000400000 */
[----:B------:R-:W1:Y:S01]  /*3080*/  MUFU.EX2 R40, R40 ;  /* 0x0000002800287308 */ /* 0x000e620000000800 */
[----:B----4-:R-:W-:Y:S01]  /*3090*/  @!P4 FMUL R23, R23, R23 ;  /* 0x000000171717c220 */ /* 0x010fe20000400000 */
        /* <DEDUP_REMOVED lines=22> */
[----:B------:R-:W-:Y:S01]  /*3200*/  FFMA R72, R72, UR6, -R3 ;  /* 0x0000000648487c23 */ /* 0x000fe20008000803 */
[----:B------:R-:W-:-:S03]  /*3210*/  ULDC UR6, c[0x0][0x604] ;  /* 0x0001810000067ab9 */ /* 0x000fc60000000800 */
[----:B------:R-:W-:Y:S01]  /*3220*/  @!P6 FMUL R52, R52, 0.5 ;  /* 0x3f0000003434e820 */ /* 0x000fe20000400000 */
[----:B------:R-:W2:Y:S01]  /*3230*/  MUFU.EX2 R67, R45 ;  /* 0x0000002d00437308 */ /* 0x000ea20000000800 */
[----:B---3--:R-:W-:Y:S01]  /*3240*/  @!P3 FMUL R36, R36, R36 ;  /* 0x000000242424b220 */ /* 0x008fe20000400000 */
[----:B------:R-:W-:-:S05]  /*3250*/  FSETP.GEU.AND P3, PT, R48, -126, PT ;  /* 0xc2fc00003000780b */ /* 0x000fca0003f6e000 */
[----:B------:R-:W-:Y:S01]  /*3260*/  @!P5 FMUL R53, R53, 0.5 ;  /* 0x3f0000003535d820 */ /* 0x000fe20000400000 */
[----:B------:R-:W3:Y:S01]  /*3270*/  MUFU.EX2 R71, R49 ;  /* 0x0000003100477308 */ /* 0x000ee20000000800 */
[----:B-1----:R-:W-:Y:S01]  /*3280*/  @!P1 FMUL R32, R32, R32 ;  /* 0x0000002020209220 */ /* 0x002fe20000400000 */
[----:B------:R-:W-:-:S05]  /*3290*/  FSETP.GEU.AND P1, PT, R44, -126, PT ;  /* 0xc2fc00002c00780b */ /* 0x000fca0003f2e000 */
[----:B------:R-:W-:Y:S01]  /*32a0*/  @!P3 FMUL R48, R48, 0.5 ;  /* 0x3f0000003030b820 */ /* 0x000fe20000400000 */
[----:B------:R-:W1:Y:S01]  /*32b0*/  MUFU.EX2 R38, R52 ;  /* 0x0000003400267308 */ /* 0x000e620000000800 */
[----:B--2---:R-:W-:Y:S01]  /*32c0*/  @!P4 FMUL R67, R67, R67 ;  /* 0x000000434343c220 */ /* 0x004fe20000400000 */
[----:B------:R-:W-:-:S05]  /*32d0*/  FSETP.GEU.AND P4, PT, R4, -126, PT ;  /* 0xc2fc00000400780b */ /* 0x000fca0003f8e000 */
        /* <DEDUP_REMOVED lines=13> */
[----:B------:R2:W4:Y:S01]  /*33b0*/  MUFU.EX2 R42, R4 ;  /* 0x00000004002a7308 */ /* 0x0005220000000800 */
[----:B---3--:R-:W-:Y:S01]  /*33c0*/  @!P3 FMUL R48, R48, R48 ;  /* 0x000000303030b220 */ /* 0x008fe20000400000 */
[----:B------:R-:W-:-:S05]  /*33d0*/  FSETP.GEU.AND P3, PT, R60, -126, PT ;  /* 0xc2fc00003c00780b */ /* 0x000fca0003f6e000 */
[----:B------:R-:W-:Y:S01]  /*33e0*/  @!P5 FMUL R29, R29, 0.5 ;  /* 0x3f0000001d1dd820 */ /* 0x000fe20000400000 */
[----:B------:R3:W5:Y:S01]  /*33f0*/  MUFU.EX2 R44, R25 ;  /* 0x00000019002c7308 */ /* 0x0007620000000800 */
[----:B--2---:R-:W-:Y:S01]  /*3400*/  FFMA R4, R69, UR6, -R3 ;  /* 0x0000000645047c23 */ /* 0x004fe20008000803 */
[----:B------:R-:W-:Y:S01]  /*3410*/  ULDC UR6, c[0x0][0x604] ;  /* 0x0001810000067ab9 */ /* 0x000fe20000000800 */
[----:B-1----:R-:W-:Y:S01]  /*3420*/  @!P1 FMUL R34, R34, R34 ;  /* 0x0000002222229220 */ /* 0x002fe20000400000 */
[----:B------:R-:W-:-:S03]  /*3430*/  FSETP.GEU.AND P1, PT, R56, -126, PT ;  /* 0xc2fc00003800780b */ /* 0x000fc60003f2e000 */
[----:B------:R-:W-:Y:S01]  /*3440*/  @!P3 FMUL R60, R60, 0.5 ;  /* 0x3f0000003c3cb820 */ /* 0x000fe20000400000 */
[----:B------:R1:W2:Y:S01]  /*3450*/  MUFU.EX2 R65, R64 ;  /* 0x0000004000417308 */ /* 0x0002a20000000800 */
[--C-:B---3--:R-:W-:Y:S01]  /*3460*/  FFMA R25, R73, UR6, -R3.reuse ;  /* 0x0000000649197c23 */ /* 0x108fe20008000803 */
[----:B------:R-:W-:Y:S01]  /*3470*/  ULDC UR6, c[0x0][0x604] ;  /* 0x0001810000067ab9 */ /* 0x000fe20000000800 */
[----:B----4-:R-:W-:Y:S01]  /*3480*/  @!P4 FMUL R42, R42, R42 ;  /* 0x0000002a2a2ac220 */ /* 0x010fe20000400000 */
[--C-:B------:R-:W-:Y:S01]  /*3490*/  FFMA R80, R80, UR6, -R3.reuse ;  /* 0x0000000650507c23 */ /* 0x100fe20008000803 */
[----:B------:R-:W-:Y:S01]  /*34a0*/  ULDC UR6, c[0x0][0x604] ;  /* 0x0001810000067ab9 */ /* 0x000fe20000000800 */
[----:B------:R-:W-:Y:S01]  /*34b0*/  FSETP.GEU.AND P4, PT, R72, -126, PT ;  /* 0xc2fc00004800780b */ /* 0x000fe20003f8e000 */
[----:B------:R-:W-:Y:S01]  /*34c0*/  FFMA R81, R81, UR6, -R3 ;  /* 0x0000000651517c23 */ /* 0x000fe20008000803 */
[----:B------:R3:W4:Y:S01]  /*34d0*/  MUFU.EX2 R46, R29 ;  /* 0x0000001d002e7308 */ /* 0x0007220000000800 */
[----:B-----5:R-:W-:Y:S01]  /*34e0*/  @!P2 FMUL R44, R44, R44 ;  /* 0x0000002c2c2ca220 */ /* 0x020fe20000400000 */
[----:B------:R-:W-:Y:S01]  /*34f0*/  FSETP.GEU.AND P2, PT, R25, -126, PT ;  /* 0xc2fc00001900780b */ /* 0x000fe20003f4e000 */
[----:B------:R-:W-:Y:S01]  /*3500*/  @!P1 FMUL R56, R56, 0.5 ;  /* 0x3f00000038389820 */ /* 0x000fe20000400000 */
[----:B------:R-:W-:Y:S01]  /*3510*/  ULDC UR6, c[0x0][0x604] ;  /* 0x0001810000067ab9 */ /* 0x000fe20000000800 */
[----:B-1----:R-:W-:Y:S01]  /*3520*/  FADD R64, R26, R87 ;  /* 0x000000571a407221 */ /* 0x002fe20000000000 */
[----:B------:R-:W-:Y:S01]  /*3530*/  FFMA R76, R76, UR6, -R3 ;  /* 0x000000064c4c7c23 */ /* 0x000fe20008000803 */
[----:B------:R-:W-:Y:S01]  /*3540*/  ULDC UR6, c[0x0][0x604] ;  /* 0x0001810000067ab9 */ /* 0x000fe20000000800 */
[----:B------:R1:W5:Y:S01]  /*3550*/  MUFU.EX2 R61, R60 ;  /* 0x0000003c003d7308 */ /* 0x0003620000000800 */
[----:B--2---:R-:W-:Y:S01]  /*3560*/  @!P6 FMUL R65, R65, R65 ;  /* 0x000000414141e220 */ /* 0x004fe20000400000 */
[----:B------:R-:W-:Y:S01]  /*3570*/  FSETP.GEU.AND P6, PT, R80, -126, PT ;  /* 0xc2fc00005000780b */ /* 0x000fe20003fce000 */
[----:B------:R-:W-:Y:S01]  /*3580*/  @!P4 FMUL R72, R72, 0.5 ;  /* 0x3f0000004848c820 */ /* 0x000fe20000400000 */
[----:B---3--:R-:W-:Y:S01]  /*3590*/  FADD R29, R13, R70 ;  /* 0x000000460d1d7221 */ /* 0x008fe20000000000 */
[----:B------:R-:W-:Y:S01]  /*35a0*/  FADD R90, R33, R64 ;  /* 0x00000040215a7221 */ /* 0x000fe20000000000 */
[----:B------:R-:W-:Y:S01]  /*35b0*/  FADD R33, R22, R83 ;  /* 0x0000005316217221 */ /* 0x000fe20000000000 */
[----:B------:R-:W-:Y:S01]  /*35c0*/  @!P2 FMUL R25, R25, 0.5 ;  /* 0x3f0000001919a820 */ /* 0x000fe20000400000 */
[----:B------:R-:W2:Y:S01]  /*35d0*/  MUFU.EX2 R75, R56 ;  /* 0x00000038004b7308 */ /* 0x000ea20000000800 */
[----:B----4-:R-:W-:Y:S01]  /*35e0*/  @!P5 FMUL R46, R46, R46 ;  /* 0x0000002e2e2ed220 */ /* 0x010fe20000400000 */
[----:B------:R-:W-:Y:S01]  /*35f0*/  FSETP.GEU.AND P5, PT, R81, -126, PT ;  /* 0xc2fc00005100780b */ /* 0x000fe20003fae000 */
[----:B------:R-:W-:Y:S01]  /*3600*/  FADD R88, R29, R58 ;  /* 0x0000003a1d587221 */ /* 0x000fe20000000000 */
[----:B------:R-:W-:Y:S01]  /*3610*/  FADD R58, R20, R91 ;  /* 0x0000005b143a7221 */ /* 0x000fe20000000000 */
[----:B------:R-:W-:Y:S01]  /*3620*/  FADD R29, R27, R66 ;  /* 0x000000421b1d7221 */ /* 0x000fe20000000000 */
[----:B-1----:R-:W-:Y:S01]  /*3630*/  FADD R60, R35, R82 ;  /* 0x00000052233c7221 */ /* 0x002fe20000000000 */
[----:B------:R-:W-:Y:S01]  /*3640*/  @!P6 FMUL R80, R80, 0.5 ;  /* 0x3f0000005050e820 */ /* 0x000fe20000400000 */
[----:B------:R-:W1:Y:S01]  /*3650*/  MUFU.EX2 R73, R72 ;  /* 0x0000004800497308 */ /* 0x000e620000000800 */
[----:B-----5:R-:W-:Y:S01]  /*3660*/  @!P3 FMUL R61, R61, R61 ;  /* 0x0000003d3d3db220 */ /* 0x020fe20000400000 */
[----:B------:R-:W-:Y:S01]  /*3670*/  FSETP.GEU.AND P3, PT, R4, -126, PT ;  /* 0xc2fc00000400780b */ /* 0x000fe20003f6e000 */
[----:B------:R-:W-:Y:S01]  /*3680*/  FADD R53, R29, R60 ;  /* 0x0000003c1d357221 */ /* 0x000fe20000000000 */
[----:B------:R-:W-:Y:S01]  /*3690*/  FADD R29, R18, R89 ;  /* 0x00000059121d7221 */ /* 0x000fe20000000000 */
[C---:B------:R-:W-:Y:S01]  /*36a0*/  FADD R60, R39.reuse, R10 ;  /* 0x0000000a273c7221 */ /* 0x040fe20000000000 */
[----:B------:R-:W-:Y:S01]  /*36b0*/  F2FP.BF16.F32.PACK_AB R39, R39, R30 ;  /* 0x0000001e2727723e */ /* 0x000fe200000010ff */
[----:B------:R-:W-:Y:S01]  /*36c0*/  @!P5 FMUL R81, R81, 0.5 ;  /* 0x3f0000005151d820 */ /* 0x000fe20000400000 */
[----:B------:R3:W4:Y:S01]  /*36d0*/  MUFU.EX2 R52, R25 ;  /* 0x0000001900347308 */ /* 0x0007220000000800 */
[----:B--2---:R-:W-:Y:S01]  /*36e0*/  @!P1 FMUL R75, R75, R75 ;  /* 0x0000004b4b4b9220 */ /* 0x004fe20000400000 */
[----:B------:R-:W-:-:S02]  /*36f0*/  FSETP.GEU.AND P1, PT, R68, -126, PT ;  /* 0xc2fc00004400780b */ /* 0x000fc40003f2e000 */
[----:B------:R-:W-:Y:S02]  /*3700*/  F2FP.BF16.F32.PACK_AB R27, R14, R27 ;  /* 0x0000001b0e1b723e */ /* 0x000fe400000010ff */
[----:B------:R-:W-:Y:S01]  /*3710*/  F2FP.BF16.F32.PACK_AB R35, R22, R35 ;  /* 0x000000231623723e */ /* 0x000fe200000010ff */
[----:B------:R-:W-:Y:S01]  /*3720*/  @!P3 FMUL R4, R4, 0.5 ;  /* 0x3f0000000404b820 */ /* 0x000fe20000400000 */
[----:B------:R-:W2:Y:S01]  /*3730*/  MUFU.EX2 R79, R80 ;  /* 0x00000050004f7308 */ /* 0x000ea20000000800 */
[----:B-1----:R-:W-:Y:S01]  /*3740*/  @!P4 FMUL R73, R73, R73 ;  /* 0x000000494949c220 */ /* 0x002fe20000400000 */
[----:B------:R-:W-:Y:S01]  /*3750*/  FSETP.GEU.AND P4, PT, R76, -126, PT ;  /* 0xc2fc00004c00780b */ /* 0x000fe20003f8e000 */
[----:B---3--:R-:W-:Y:S02]  /*3760*/  FADD R25, R11, R62 ;  /* 0x0000003e0b197221 */ /* 0x008fe40000000000 */
[----:B------:R-:W-:Y:S02]  /*3770*/  FADD R37, R40, R73 ;  /* 0x0000004928257221 */ /* 0x000fe40000000000 */
[----:B------:R-:W-:Y:S01]  /*3780*/  FADD R45, R25, R54 ;  /* 0x00000036192d7221 */ /* 0x000fe20000000000 */
[----:B------:R-:W1:Y:S01]  /*3790*/  MUFU.EX2 R56, R81 ;  /* 0x0000005100387308 */ /* 0x000e620000000800 */
[----:B----4-:R-:W-:Y:S01]  /*37a0*/  @!P2 FMUL R52, R52, R52 ;  /* 0x000000343434a220 */ /* 0x010fe20000400000 */
[----:B------:R-:W-:Y:S01]  /*37b0*/  FADD R25, R12, R43 ;  /* 0x0000002b0c197221 */ /* 0x000fe20000000000 */
[----:B------:R-:W-:Y:S01]  /*37c0*/  @!P1 FMUL R68, R68, 0.5 ;  /* 0x3f00000044449820 */ /* 0x000fe20000400000 */
[----:B------:R-:W-:-:S02]  /*37d0*/  FADD R45, R45, R88 ;  /* 0x000000582d2d7221 */ /* 0x000fc40000000000 */
[----:B------:R-:W-:Y:S01]  /*37e0*/  FADD R49, R25, R58 ;  /* 0x0000003a19317221 */ /* 0x000fe20000000000 */
[----:B------:R-:W-:Y:S01]  /*37f0*/  FADD R58, R30, R55 ;  /* 0x000000371e3a7221 */ /* 0x000fe20000000000 */
[----:B------:R3:W4:Y:S01]  /*3800*/  MUFU.EX2 R50, R4 ;  /* 0x0000000400327308 */ /* 0x0007220000000800 */
[----:B--2---:R-:W-:Y:S01]  /*3810*/  @!P6 FMUL R79, R79, R79 ;  /* 0x0000004f4f4fe220 */ /* 0x004fe20000400000 */
[----:B------:R-:W-:Y:S01]  /*3820*/  FADD R25, R31, R74 ;  /* 0x0000004a1f197221 */ /* 0x000fe20000000000 */
[----:B------:R-:W-:Y:S01]  /*3830*/  @!P4 FMUL R76, R76, 0.5 ;  /* 0x3f0000004c4cc820 */ /* 0x000fe20000400000 */
[----:B------:R-:W-:Y:S01]  /*3840*/  FADD R49, R49, R90 ;  /* 0x0000005a31317221 */ /* 0x000fe20000000000 */
[----:B------:R-:W-:Y:S01]  /*3850*/  FADD R64, R48, R79 ;  /* 0x0000004f30407221 */ /* 0x000fe20000000000 */
[----:B------:R-:W-:Y:S01]  /*3860*/  FADD R92, R25, R58 ;  /* 0x0000003a195c7221 */ /* 0x000fe20000000000 */
[----:B------:R-:W-:Y:S01]  /*3870*/  FADD R25, R19, R42 ;  /* 0x0000002a13197221 */ /* 0x000fe20000000000 */
[----:B------:R2:W5:Y:S01]  /*3880*/  MUFU.EX2 R69, R68 ;  /* 0x0000004400457308 */ /* 0x0005620000000800 */
[--C-:B---3--:R-:W-:Y:S01]  /*3890*/  FFMA R4, R77, UR6, -R3.reuse ;  /* 0x000000064d047c23 */ /* 0x108fe20008000803 */
[----:B------:R-:W-:Y:S01]  /*38a0*/  ULDC UR6, c[0x0][0x604] ;  /* 0x0001810000067ab9 */ /* 0x000fe20000000800 */
[----:B-1----:R-:W-:Y:S01]  /*38b0*/  @!P5 FMUL R56, R56, R56 ;  /* 0x000000383838d220 */ /* 0x002fe20000400000 */
[--C-:B------:R-:W-:Y:S01]  /*38c0*/  FFMA R84, R84, UR6, -R3.reuse ;  /* 0x0000000654547c23 */ /* 0x100fe20008000803 */
[----:B------:R-:W-:Y:S01]  /*38d0*/  FFMA R3, R85, UR14, -R3 ;  /* 0x0000000e55037c23 */ /* 0x000fe20008000803 */
[----:B------:R-:W-:Y:S01]  /*38e0*/  FSETP.GEU.AND P2, PT, R4, -126, PT ;  /* 0xc2fc00000400780b */ /* 0x000fe20003f4e000 */
[----:B------:R-:W-:Y:S01]  /*38f0*/  FADD R85, R29, R60 ;  /* 0x0000003c1d557221 */ /* 0x000fe20000000000 */
[----:B------:R-:W1:Y:S01]  /*3900*/  MUFU.EX2 R77, R76 ;  /* 0x0000004c004d7308 */ /* 0x000e620000000800 */
[----:B------:R-:W-:Y:S01]  /*3910*/  FSETP.GEU.AND P6, PT, R84, -126, PT ;  /* 0xc2fc00005400780b */ /* 0x000fe20003fce000 */
[----:B------:R-:W-:Y:S01]  /*3920*/  FADD R29, R32, R65 ;  /* 0x00000041201d7221 */ /* 0x000fe20000000000 */
[----:B------:R-:W-:Y:S01]  /*3930*/  FSETP.GEU.AND P5, PT, R3, -126, PT ;  /* 0xc2fc00000300780b */ /* 0x000fe20003fae000 */
[----:B------:R-:W-:Y:S01]  /*3940*/  FADD R60, R63, R52 ;  /* 0x000000343f3c7221 */ /* 0x000fe20000000000 */
[----:B--2---:R-:W-:Y:S01]  /*3950*/  FADD R68, R71, R56 ;  /* 0x0000003847447221 */ /* 0x004fe20000000000 */
[----:B----4-:R-:W-:Y:S01]  /*3960*/  @!P3 FMUL R50, R50, R50 ;  /* 0x000000323232b220 */ /* 0x010fe20000400000 */
[----:B------:R-:W-:Y:S01]  /*3970*/  FADD R72, R29, R64 ;  /* 0x000000401d487221 */ /* 0x000fe20000000000 */
[----:B------:R-:W-:Y:S01]  /*3980*/  FADD R41, R25, R60 ;  /* 0x0000003c19297221 */ /* 0x000fe20000000000 */
[----:B-----5:R-:W-:Y:S01]  /*3990*/  @!P1 FMUL R69, R69, R69 ;  /* 0x0000004545459220 */ /* 0x020fe20000400000 */
[----:B------:R-:W-:Y:S01]  /*39a0*/  FADD R29, R59, R50 ;  /* 0x000000323b1d7221 */ /* 0x000fe20000000000 */
[----:B------:R-:W-:Y:S01]  /*39b0*/  @!P2 FMUL R4, R4, 0.5 ;  /* 0x3f0000000404a820 */ /* 0x000fe20000400000 */
[----:B------:R-:W-:Y:S01]  /*39c0*/  FADD R92, R53, R92 ;  /* 0x0000005c355c7221 */ /* 0x000fe20000000000 */
[----:B------:R-:W-:Y:S01]  /*39d0*/  FADD R25, R36, R69 ;  /* 0x0000004524197221 */ /* 0x000fe20000000000 */
[----:B------:R-:W-:Y:S01]  /*39e0*/  @!P6 FMUL R84, R84, 0.5 ;  /* 0x3f0000005454e820 */ /* 0x000fe20000400000 */
[----:B------:R2:W3:Y:S01]  /*39f0*/  MUFU.EX2 R54, R4 ;  /* 0x0000000400367308 */ /* 0x0004e20000000800 */
[----:B------:R-:W-:Y:S01]  /*3a00*/  @!P5 FMUL R3, R3, 0.5 ;  /* 0x3f0000000303d820 */ /* 0x000fe20000400000 */
[----:B-1----:R-:W-:Y:S01]  /*3a10*/  @!P4 FMUL R77, R77, R77 ;  /* 0x0000004d4d4dc220 */ /* 0x002fe20000400000 */
[----:B------:R-:W-:Y:S01]  /*3a20*/  FADD R45, R45, R92 ;  /* 0x0000005c2d2d7221 */ /* 0x000fe20000000000 */
[----:B------:R-:W-:-:S02]  /*3a30*/  F2FP.BF16.F32.PACK_AB R30, R59, R36 ;  /* 0x000000243b1e723e */ /* 0x000fc400000010ff */
[----:B------:R-:W-:Y:S01]  /*3a40*/  FADD R60, R34, R77 ;  /* 0x0000004d223c7221 */ /* 0x000fe20000000000 */
[----:B------:R-:W-:Y:S01]  /*3a50*/  F2FP.BF16.F32.PACK_AB R36, R71, R48 ;  /* 0x000000304724723e */ /* 0x000fe200000010ff */
[----:B------:R-:W1:Y:S01]  /*3a60*/  MUFU.EX2 R81, R84 ;  /* 0x0000005400517308 */ /* 0x000e620000000800 */
[----:B--2---:R-:W-:Y:S01]  /*3a70*/  FADD R4, R14, R47 ;  /* 0x0000002f0e047221 */ /* 0x004fe20000000000 */
[----:B------:R-:W-:Y:S02]  /*3a80*/  F2FP.BF16.F32.PACK_AB R48, R52, R73 ;  /* 0x000000493430723e */ /* 0x000fe400000010ff */
[----:B------:R-:W-:Y:S01]  /*3a90*/  F2FP.BF16.F32.PACK_AB R31, R18, R31 ;  /* 0x0000001f121f723e */ /* 0x000fe200000010ff */
[----:B------:R-:W-:Y:S01]  /*3aa0*/  FADD R80, R4, R33 ;  /* 0x0000002104507221 */ /* 0x000fe20000000000 */
[----:B------:R-:W-:Y:S01]  /*3ab0*/  FADD R4, R24, R75 ;  /* 0x0000004b18047221 */ /* 0x000fe20000000000 */
[----:B------:R-:W-:Y:S01]  /*3ac0*/  FADD R33, R23, R46 ;  /* 0x0000002e17217221 */ /* 0x000fe20000000000 */
[----:B------:R2:W4:Y:S01]  /*3ad0*/  MUFU.EX2 R58, R3 ;  /* 0x00000003003a7308 */ /* 0x0005220000000800 */
[----:B---3--:R-:W-:Y:S01]  /*3ae0*/  @!P2 FMUL R54, R54, R54 ;  /* 0x000000363636a220 */ /* 0x008fe20000400000 */
[----:B------:R-:W-:Y:S01]  /*3af0*/  FADD R37, R4, R37 ;  /* 0x0000002504257221 */ /* 0x000fe20000000000 */
[----:B------:R-:W-:Y:S01]  /*3b00*/  FADD R76, R33, R68 ;  /* 0x00000044214c7221 */ /* 0x000fe20000000000 */
[----:B------:R-:W-:Y:S01]  /*3b10*/  FADD R4, R21, R44 ;  /* 0x0000002c15047221 */ /* 0x000fe20000000000 */
[----:B------:R-:W-:Y:S01]  /*3b20*/  FADD R33, R67, R54 ;  /* 0x0000003643217221 */ /* 0x000fe20000000000 */
[----:B------:R-:W-:Y:S01]  /*3b30*/  FADD R37, R37, R72 ;  /* 0x0000004825257221 */ /* 0x000fe20000000000 */
[----:B------:R-:W-:Y:S01]  /*3b40*/  FADD R41, R41, R76 ;  /* 0x0000004c29297221 */ /* 0x000fe20000000000 */
[----:B------:R-:W-:Y:S01]  /*3b50*/  FADD R80, R80, R85 ;  /* 0x0000005550507221 */ /* 0x000fe20000000000 */
[----:B-1----:R-:W-:Y:S01]  /*3b60*/  @!P6 FMUL R81, R81, R81 ;  /* 0x000000515151e220 */ /* 0x002fe20000400000 */
[----:B--2---:R-:W-:Y:S01]  /*3b70*/  FADD R3, R28, R61 ;  /* 0x0000003d1c037221 */ /* 0x004fe20000000000 */
[----:B------:R-:W-:Y:S01]  /*3b80*/  FADD R4, R4, R33 ;  /* 0x0000002104047221 */ /* 0x000fe20000000000 */
[----:B------:R-:W-:Y:S01]  /*3b90*/  FADD R80, R49, R80 ;  /* 0x0000005031507221 */ /* 0x000fe20000000000 */
[----:B------:R-:W-:Y:S01]  /*3ba0*/  FADD R64, R38, R81 ;  /* 0x0000005126407221 */ /* 0x000fe20000000000 */
[----:B------:R-:W-:Y:S01]  /*3bb0*/  FADD R3, R3, R60 ;  /* 0x0000003c03037221 */ /* 0x000fe20000000000 */
[----:B------:R-:W-:Y:S01]  /*3bc0*/  F2FP.BF16.F32.PACK_AB R33, R20, R15 ;  /* 0x0000000f1421723e */ /* 0x000fe200000010ff */
[----:B----4-:R-:W-:Y:S01]  /*3bd0*/  @!P5 FMUL R58, R58, R58 ;  /* 0x0000003a3a3ad220 */ /* 0x010fe20000400000 */
[----:B------:R-:W-:Y:S01]  /*3be0*/  FADD R64, R25, R64 ;  /* 0x0000004019407221 */ /* 0x000fe20000000000 */
[----:B------:R-:W-:-:S02]  /*3bf0*/  F2FP.BF16.F32.PACK_AB R25, R12, R11 ;  /* 0x0000000b0c19723e */ /* 0x000fc400000010ff */
[----:B------:R-:W-:Y:S01]  /*3c00*/  FADD R68, R57, R58 ;  /* 0x0000003a39447221 */ /* 0x000fe20000000000 */
[----:B------:R-:W-:Y:S01]  /*3c10*/  FADD R64, R3, R64 ;  /* 0x0000004003407221 */ /* 0x000fe20000000000 */
[----:B------:R-:W-:Y:S01]  /*3c20*/  IMAD.U32 R3, RZ, RZ, UR7 ;  /* 0x00000007ff037e24 */ /* 0x000fe2000f8e00ff */
[----:B------:R-:W-:Y:S01]  /*3c30*/  F2FP.BF16.F32.PACK_AB R49, R91, R78 ;  /* 0x0000004e5b31723e */ /* 0x000fe200000010ff */
[----:B------:R-:W-:Y:S01]  /*3c40*/  FADD R29, R29, R68 ;  /* 0x000000441d1d7221 */ /* 0x000fe20000000000 */
[----:B------:R-:W-:Y:S01]  /*3c50*/  FADD R37, R37, R64 ;  /* 0x0000004025257221 */ /* 0x000fe20000000000 */
[----:B------:R1:W-:Y:S01]  /*3c60*/  SYNCS.ARRIVE.TRANS64.A1T0 RZ, [R3+UR11], RZ ;  /* 0x000000ff03ff79a7 */ /* 0x0003e2000810000b */
[----:B------:R-:W-:Y:S01]  /*3c70*/  F2FP.BF16.F32.PACK_AB R53, R87, R86 ;  /* 0x000000565735723e */ /* 0x000fe200000010ff */
[----:B------:R-:W-:Y:S01]  /*3c80*/  FADD R4, R4, R29 ;  /* 0x0000001d04047221 */ /* 0x000fe20000000000 */
[----:B------:R-:W-:Y:S02]  /*3c90*/  F2FP.BF16.F32.PACK_AB R29, R16, R13 ;  /* 0x0000000d101d723e */ /* 0x000fe400000010ff */
[----:B------:R-:W-:Y:S01]  /*3ca0*/  F2FP.BF16.F32.PACK_AB R24, R19, R24 ;  /* 0x000000181318723e */ /* 0x000fe200000010ff */
[----:B------:R-:W-:Y:S01]  /*3cb0*/  FADD R60, R41, R4 ;  /* 0x00000004293c7221 */ /* 0x000fe20000000000 */
[----:B------:R-:W-:Y:S01]  /*3cc0*/  FADD R4, R45, R80 ;  /* 0x000000502d047221 */ /* 0x000fe20000000000 */
[----:B------:R-:W-:-:S02]  /*3cd0*/  F2FP.BF16.F32.PACK_AB R41, R43, R62 ;  /* 0x0000003e2b29723e */ /* 0x000fc400000010ff */
[----:B-1----:R-:W-:Y:S01]  /*3ce0*/  FADD R3, R37, R60 ;  /* 0x0000003c25037221 */ /* 0x002fe20000000000 */
[----:B------:R-:W-:Y:S02]  /*3cf0*/  F2FP.BF16.F32.PACK_AB R37, R26, R17 ;  /* 0x000000111a25723e */ /* 0x000fe400000010ff */
[----:B------:R-:W-:Y:S02]  /*3d00*/  F2FP.BF16.F32.PACK_AB R26, R21, R28 ;  /* 0x0000001c151a723e */ /* 0x000fe400000010ff */
[----:B------:R-:W-:Y:S02]  /*3d10*/  F2FP.BF16.F32.PACK_AB R28, R23, R32 ;  /* 0x00000020171c723e */ /* 0x000fe400000010ff */
[----:B------:R-:W-:Y:S02]  /*3d20*/  F2FP.BF16.F32.PACK_AB R32, R63, R40 ;  /* 0x000000283f20723e */ /* 0x000fe400000010ff */
[----:B------:R-:W-:Y:S02]  /*3d30*/  F2FP.BF16.F32.PACK_AB R40, R42, R75 ;  /* 0x0000004b2a28723e */ /* 0x000fe400000010ff */
[----:B------:R-:W-:-:S02]  /*3d40*/  F2FP.BF16.F32.PACK_AB R42, R44, R61 ;  /* 0x0000003d2c2a723e */ /* 0x000fc400000010ff */
        /* <DEDUP_REMOVED lines=10> */
[----:B------:R-:W-:Y:S01]  /*3df0*/  F2FP.BF16.F32.PACK_AB R54, R58, R81 ;  /* 0x000000513a36723e */ /* 0x000fe200000010ff */
[----:B------:R-:W-:Y:S06]  /*3e00*/  @!P0 BRA `(.L_x_19) ;  /* 0x0000000000048947 */ /* 0x000fec0003800000 */
[----:B------:R-:W-:Y:S01]  /*3e10*/  BPT.TRAP 0x1 ;  /* 0x000000040000795c */ /* 0x000fe20000300000 */
.L_x_19:
[----:B------:R-:W1:Y:S01]  /*3e20*/  SYNCS.PHASECHK.TRANS64.TRYWAIT P1, [UR38+0x24008], R9 ;  /* 0x02400809ff0075a7 */ /* 0x000e620008020166 */
[----:B------:R-:W-:Y:S01]  /*3e30*/  ULOP3.LUT UR6, UR10, 0x2000000, URZ, 0xfc, !UPT ;  /* 0x020000000a067892 */ /* 0x000fe2000f8efc3f */
[----:B-1----:R-:W-:Y:S11]  /*3e40*/  @!P1 BRA `(.L_x_20) ;  /* 0x0000009000889947 */ /* 0x002ff60003800000 */
.L_x_106:
[----:B------:R-:W-:Y:S01]  /*3e50*/  UIADD3 UR10, UR6, 0x600, URZ ;  /* 0x00000600060a7890 */ /* 0x000fe2000fffe03f */
[----:B------:R-:W-:Y:S01]  /*3e60*/  WARPGROUP.ARRIVE ;  /* 0x00000000000079c5 */ /* 0x000fe20000000000 */
[----:B------:R-:W-:Y:S01]  /*3e70*/  UMOV UR11, 0x80000020 ;  /* 0x80000020000b7882 */ /* 0x000fe20000000000 */
[----:B------:R-:W-:-:S06]  /*3e80*/  F2FP.BF16.F32.PACK_AB R55, R10, R55 ;  /* 0x000000370a37723e */ /* 0x000fcc00000010ff */
[----:B------:R-:W-:Y:S01]  /*3e90*/  HGMMA.64x96x16.F32.BF16 R88, R24, gdesc[UR8].tnspB, RZ, !UPT, gsb0 ;  /* 0x4160000818587df0 */ /* 0x000fe2000c0018ff */
[----:B------:R-:W-:Y:S01]  /*3ea0*/  UIADD3 UR10, UR6, 0x640, URZ ;  /* 0x00000640060a7890 */ /* 0x000fe2000fffe03f */
[----:B------:R-:W-:Y:S01]  /*3eb0*/  UMOV UR11, 0x80000020 ;  /* 0x80000020000b7882 */ /* 0x000fe20000000000 */
[----:B------:R-:W-:Y:S02]  /*3ec0*/  WARPGROUP.DEPBAR.LE gsb0, 0x0 ;  /* 0x00008000000079c5 */ /* 0x000fe40000010000 */
[----:B------:R-:W-:-:S06]  /*3ed0*/  WARPGROUP.ARRIVE ;  /* 0x00000000000079c5 */ /* 0x000fcc0000000000 */
[----:B------:R-:W-:Y:S01]  /*3ee0*/  HGMMA.64x96x16.F32.BF16 R88, R28, gdesc[UR8].tnspB, R88, gsb0 ;  /* 0x416000081c587df0 */ /* 0x000fe20008001858 */
        /* <DEDUP_REMOVED lines=29> */
[----:B------:R-:W-:Y:S03]  /*40c0*/  HGMMA.64x96x16.F32.BF16 R88, R52, gdesc[UR8].tnspB, R88, gsb0 ;  /* 0x4160000834587df0 */ /* 0x000fe60008001858 */
[----:B------:R-:W-:Y:S02]  /*40d0*/  WARPGROUP.DEPBAR.LE gsb0, 0x0 ;  /* 0x00008000000079c5 */ /* 0x000fe40000010000 */
[----:B------:R-:W-:Y:S05]  /*40e0*/  @!P0 BRA `(.L_x_21) ;  /* 0x0000000000048947 */ /* 0x000fea0003800000 */
[----:B------:R-:W-:Y:S01]  /*40f0*/  BPT.TRAP 0x1 ;  /* 0x000000040000795c */ /* 0x000fe20000300000 */
.L_x_21:
[----:B------:R-:W-:Y:S01]  /*4100*/  UISETP.GT.U32.AND UP0, UPT, UR5, 0x1, UPT ;  /* 0x000000010500788c */ /* 0x000fe2000bf04070 */
[----:B-1----:R-:W-:Y:S01]  /*4110*/  MOV R9, RZ ;  /* 0x000000ff00097202 */ /* 0x002fe20000000f00 */
[----:B------:R-:W-:-:S04]  /*4120*/  UIADD3 UR7, UR38, 0x24028, URZ ;  /* 0x0002402826077890 */ /* 0x000fc8000fffe03f */
[----:B------:R-:W-:Y:S01]  /*4130*/  PLOP3.LUT P1, PT, PT, PT, UP0, 0x80, 0x0 ;  /* 0x000000000000781c */ /* 0x000fe20003f2f008 */
[----:B------:R-:W-:-:S09]  /*4140*/  UPRMT UR7, URZ, 0x654, UR7 ;  /* 0x000006543f077896 */ /* 0x000fd20008000007 */
[----:B------:R-:W-:Y:S03]  /*4150*/  SYNCS.ARRIVE.TRANS64.RED.A1T0 RZ, [UR7], RZ ;  /* 0x000000ffffff79a7 */ /* 0x000fe60008100407 */
[----:B------:R-:W-:Y:S05]  /*4160*/  @P1 BRA `(.L_x_22) ;  /* 0x0000000000041947 */ /* 0x000fea0003800000 */
[----:B------:R-:W-:Y:S01]  /*4170*/  BPT.TRAP 0x1 ;  /* 0x000000040000795c */ /* 0x000fe20000300000 */
.L_x_22:
[C---:B------:R-:W-:Y:S01]  /*4180*/  ISETP.GE.AND P2, PT, R8.reuse, 0x3, PT ;  /* 0x000000030800780c */ /* 0x040fe20003f46270 */
[----:B------:R-:W-:Y:S01]  /*4190*/  UMOV UR5, 0x1 ;  /* 0x0000000100057882 */ /* 0x000fe20000000000 */
[----:B------:R-:W-:Y:S01]  /*41a0*/  UMOV UR7, 0x2 ;  /* 0x0000000200077882 */ /* 0x000fe20000000000 */
[----:B------:R-:W-:Y:S01]  /*41b0*/  IADD3 R5, R5, 0x80, RZ ;  /* 0x0000008005057810 */ /* 0x000fe20007ffe0ff */
[----:B------:R-:W-:-:S09]  /*41c0*/  VIADD R8, R8, 0xffffffff ;  /* 0xffffffff08087836 */ /* 0x000fd20000000000 */
[----:B------:R-:W-:Y:S05]  /*41d0*/  @!P2 BRA `(.L_x_23) ;  /* 0x0000002800bca947 */ /* 0x000fea0003800000 */
[----:B------:R-:W-:Y:S01]  /*41e0*/  MOV R11, R6 ;  /* 0x00000006000b7202 */ /* 0x000fe20000000f00 */
[----:B------:R-:W-:Y:S01]  /*41f0*/  IMAD.MOV.U32 R9, RZ, RZ, RZ ;  /* 0x000000ffff097224 */ /* 0x000fe200078e00ff */
[----:B------:R-:W-:Y:S01]  /*4200*/  MOV R13, R7 ;  /* 0x00000007000d7202 */ /* 0x000fe20000000f00 */
[----:B------:R-:W-:Y:S01]  /*4210*/  UMOV UR7, 0x2 ;  /* 0x0000000200077882 */ /* 0x000fe20000000000 */
[----:B------:R-:W-:Y:S01]  /*4220*/  UMOV UR5, 0x1 ;  /* 0x0000000100057882 */ /* 0x000fe20000000000 */
[----:B------:R-:W-:-:S05]  /*4230*/  ULDC UR33, c[0x0][0x604] ;  /* 0x0001810000217ab9 */ /* 0x000fca0000000800 */
.L_x_34:
[----:B------:R-:W-:-:S13]  /*4240*/  PLOP3.LUT P3, PT, PT, PT, UP1, 0x80, 0x0 ;  /* 0x000000000000781c */ /* 0x000fda0003f6f018 */
[----:B------:R-:W-:Y:S05]  /*4250*/  @!P3 BRA `(.L_x_24) ;  /* 0x000000000004b947 */ /* 0x000fea0003800000 */
[----:B------:R-:W-:Y:S01]  /*4260*/  BPT.TRAP 0x1 ;  /* 0x000000040000795c */ /* 0x000fe20000300000 */
.L_x_24:
[----:B------:R-:W-:Y:S01]  /*4270*/  ULEA UR10, UR7, UR38, 0x3 ;  /* 0x00000026070a7291 */ /* 0x000fe2000f8e183f */
[----:B------:R-:W-:-:S08]  /*4280*/  SHF.L.U32 R6, R9, 0x1f, RZ ;  /* 0x0000001f09067819 */ /* 0x000fd000000006ff */
[----:B------:R-:W1:Y:S02]  /*4290*/  SYNCS.PHASECHK.TRANS64.TRYWAIT P2, [UR10+0x24000], R6 ;  /* 0x02400006ff0075a7 */ /* 0x000e64000804014a */
[----:B-1----:R-:W-:Y:S05]  /*42a0*/  @!P2 BRA `(.L_x_25) ;  /* 0x0000008c0088a947 */ /* 0x002fea0003800000 */
.L_x_107:
[----:B------:R-:W-:Y:S01]  /*42b0*/  UIMAD UR10, UR7, 0x600, UR4 ;  /* 0x00000600070a78a4 */ /* 0x000fe2000f8e0204 */
[----:B------:R-:W-:Y:S01]  /*42c0*/  WARPGROUP.ARRIVE ;  /* 0x00000000000079c5 */ /* 0x000fe20000000000 */
[----:B------:R-:W-:Y:S01]  /*42d0*/  UMOV UR11, 0x80000020 ;  /* 0x80000020000b7882 */ /* 0x000fe20000000000 */
[----:B------:R-:W-:Y:S01]  /*42e0*/  UMOV UR15, 0x80000020 ;  /* 0x80000020000f7882 */ /* 0x000fe20000000000 */
[----:B------:R-:W-:Y:S02]  /*42f0*/  UIADD3 UR14, UR10, 0x2, URZ ;  /* 0x000000020a0e7890 */ /* 0x000fe4000fffe03f */
[----:B------:R-:W-:Y:S01]  /*4300*/  UIADD3 UR18, UR10, 0x200, URZ ;  /* 0x000002000a127890 */ /* 0x000fe2000fffe03f */
[----:B------:R-:W-:Y:S02]  /*4310*/  UMOV UR19, 0x80000020 ;  /* 0x8000002000137882 */ /* 0x000fe40000000000 */
[----:B------:R-:W-:Y:S01]  /*4320*/  HGMMA.64x128x16.F32.BF16 R24, gdesc[UR8], RZ, !UPT, gsb0 ;  /* 0x01e00000081879f0 */ /* 0x000fe2000c0018ff */
[----:B------:R-:W-:Y:S01]  /*4330*/  UIADD3 UR22, UR10, 0x202, URZ ;  /* 0x000002020a167890 */ /* 0x000fe2000fffe03f */
[----:B------:R-:W-:Y:S01]  /*4340*/  UMOV UR23, 0x80000020 ;  /* 0x8000002000177882 */ /* 0x000fe20000000000 */
[----:B------:R-:W-:Y:S01]  /*4350*/  UIADD3 UR26, UR10, 0x400, URZ ;  /* 0x000004000a1a7890 */ /* 0x000fe2000fffe03f */
[----:B------:R-:W-:Y:S01]  /*4360*/  UMOV UR27, 0x80000020 ;  /* 0x80000020001b7882 */ /* 0x000fe20000000000 */
[----:B------:R-:W-:Y:S01]  /*4370*/  UIADD3 UR30, UR10, 0x402, URZ ;  /* 0x000004020a1e7890 */ /* 0x000fe2000fffe03f */
[----:B------:R-:W-:Y:S01]  /*4380*/  UMOV UR31, 0x80000020 ;  /* 0x80000020001f7882 */ /* 0x000fe20000000000 */
[----:B------:R-:W-:-:S04]  /*4390*/  UIADD3 UR7, UR7, 0x1, URZ ;  /* 0x0000000107077890 */ /* 0x000fc8000fffe03f */
[----:B------:R-:W-:-:S04]  /*43a0*/  UISETP.NE.AND UP0, UPT, UR7, 0x5, UPT ;  /* 0x000000050700788c */ /* 0x000fc8000bf05270 */
[----:B------:R-:W-:Y:S02]  /*43b0*/  USEL UR10, URZ, 0x1, UP0 ;  /* 0x000000013f0a7887 */ /* 0x000fe40008000000 */
[----:B------:R-:W-:-:S04]  /*43c0*/  USEL UR11, UR7, URZ, UP0 ;  /* 0x0000003f070b7287 */ /* 0x000fc80008000000 */
[----:B------:R-:W-:Y:S01]  /*43d0*/  LOP3.LUT R9, R9, UR10, RZ, 0x3c, !PT ;  /* 0x0000000a09097c12 */ /* 0x000fe2000f8e3cff */
[----:B------:R-:W-:Y:S02]  /*43e0*/  WARPGROUP.DEPBAR.LE gsb0, 0x0 ;  /* 0x00008000000079c5 */ /* 0x000fe40000010000 */
[----:B------:R-:W-:-:S06]  /*43f0*/  WARPGROUP.ARRIVE ;  /* 0x00000000000079c5 */ /* 0x000fcc0000000000 */
        /* <DEDUP_REMOVED lines=14> */
[----:B------:R-:W-:Y:S05]  /*44e0*/  @!P3 BRA `(.L_x_26) ;  /* 0x000000000004b947 */ /* 0x000fea0003800000 */
[----:B------:R-:W-:Y:S01]  /*44f0*/  BPT.TRAP 0x1 ;  /* 0x000000040000795c */ /* 0x000fe20000300000 */
.L_x_26:
[----:B-1----:R-:W-:Y:S01]  /*4500*/  FMNMX R6, R24, R11, !PT ;  /* 0x0000000b18067209 */ /* 0x002fe20007800000 */
[----:B------:R-:W-:Y:S01]  /*4510*/  ULEA UR7, UR11, UR38, 0x3 ;  /* 0x000000260b077291 */ /* 0x000fe2000f8e183f */
[----:B------:R-:W-:Y:S02]  /*4520*/  FMNMX R12, R26, R13, !PT ;  /* 0x0000000d1a0c7209 */ /* 0x000fe40007800000 */
[----:B------:R-:W-:-:S04]  /*4530*/  FMNMX R7, R25, R6, !PT ;  /* 0x0000000619077209 */ /* 0x000fc80007800000 */
        /* <DEDUP_REMOVED lines=29> */
[----:B------:R-:W-:-:S05]  /*4710*/  FMNMX R7, R85, R6, !PT ;  /* 0x0000000655077209 */ /* 0x000fca0007800000 */
[----:B------:R-:W1:Y:S02]  /*4720*/  SHFL.BFLY PT, R6, R7, 0x1, 0x1f ;  /* 0x0c201f0007067f89 */ /* 0x000e6400000e0000 */
[----:B-1----:R-:W-:-:S05]  /*4730*/  FMNMX R10, R7, R6, !PT ;  /* 0x00000006070a7209 */ /* 0x002fca0007800000 */
[----:B------:R-:W1:Y:S02]  /*4740*/  SHFL.BFLY PT, R15, R10, 0x2, 0x1f ;  /* 0x0c401f000a0f7f89 */ /* 0x000e6400000e0000 */
[----:B-1----:R-:W-:Y:S02]  /*4750*/  FMNMX R6, R10, R15, !PT ;  /* 0x0000000f0a067209 */ /* 0x002fe40007800000 */
[----:B------:R-:W-:Y:S02]  /*4760*/  FMNMX R15, R27, R12, !PT ;  /* 0x0000000c1b0f7209 */ /* 0x000fe40007800000 */
[----:B------:R-:W-:Y:S02]  /*4770*/  FSETP.NEU.AND P2, PT, R6, -INF , PT ;  /* 0xff8000000600780b */ /* 0x000fe40003f4d000 */
[----:B------:R-:W-:Y:S02]  /*4780*/  FMNMX R12, R30, R15, !PT ;  /* 0x0000000f1e0c7209 */ /* 0x000fe40007800000 */
[----:B------:R-:W-:-:S02]  /*4790*/  FSEL R14, R6, RZ, P2 ;  /* 0x000000ff060e7208 */ /* 0x000fc40001000000 */
[----:B------:R-:W-:-:S03]  /*47a0*/  FMNMX R7, R31, R12, !PT ;  /* 0x0000000c1f077209 */ /* 0x000fc60007800000 */
[----:B------:R-:W-:Y:S01]  /*47b0*/  FMUL R136, R14, UR33 ;  /* 0x000000210e887c20 */ /* 0x000fe20008400000 */
[----:B------:R-:W-:Y:S01]  /*47c0*/  FMNMX R12, R34, R7, !PT ;  /* 0x00000007220c7209 */ /* 0x000fe20007800000 */
[----:B------:R-:W-:Y:S02]  /*47d0*/  FADD R14, -R14, R11 ;  /* 0x0000000b0e0e7221 */ /* 0x000fe40000000100 */
[--C-:B------:R-:W-:Y:S01]  /*47e0*/  FFMA R24, R24, UR33, -R136.reuse ;  /* 0x0000002118187c23 */ /* 0x100fe20008000888 */
[--C-:B------:R-:W-:Y:S01]  /*47f0*/  FFMA R15, R25, UR33, -R136.reuse ;  /* 0x00000021190f7c23 */ /* 0x100fe20008000888 */
[----:B------:R-:W-:Y:S01]  /*4800*/  FMNMX R7, R35, R12, !PT ;  /* 0x0000000c23077209 */ /* 0x000fe20007800000 */
[--C-:B------:R-:W-:Y:S01]  /*4810*/  FFMA R19, R33, UR33, -R136.reuse ;  /* 0x0000002121137c23 */ /* 0x100fe20008000888 */
[--C-:B------:R-:W-:Y:S01]  /*4820*/  FFMA R10, R28, UR33, -R136.reuse ;  /* 0x000000211c0a7c23 */ /* 0x100fe20008000888 */
[----:B------:R-:W-:Y:S01]  /*4830*/  FSETP.GEU.AND P6, PT, R24, -126, PT ;  /* 0xc2fc00001800780b */ /* 0x000fe20003fce000 */
[--C-:B------:R-:W-:Y:S01]  /*4840*/  FFMA R17, R29, UR33, -R136.reuse ;  /* 0x000000211d117c23 */ /* 0x100fe20008000888 */
[----:B------:R-:W-:Y:S01]  /*4850*/  FSETP.GEU.AND P3, PT, R15, -126, PT ;  /* 0xc2fc00000f00780b */ /* 0x000fe20003f6e000 */
[--C-:B------:R-:W-:Y:S01]  /*4860*/  FFMA R28, R32, UR33, -R136.reuse ;  /* 0x00000021201c7c23 */ /* 0x100fe20008000888 */
[----:B------:R-:W-:Y:S01]  /*4870*/  FMNMX R12, R38, R7, !PT ;  /* 0x00000007260c7209 */ /* 0x000fe20007800000 */
        /* <DEDUP_REMOVED lines=8> */
[----:B------:R-:W-:Y:S01]  /*4900*/  @!P6 FMUL R24, R24, 0.5 ;  /* 0x3f0000001818e820 */ /* 0x000fe20000400000 */
[----:B------:R-:W-:Y:S01]  /*4910*/  FSETP.GEU.AND P2, PT, R28, -126, PT ;  /* 0xc2fc00001c00780b */ /* 0x000fe20003f4e000 */
[----:B------:R-:W-:Y:S01]  /*4920*/  @!P3 FMUL R15, R15, 0.5 ;  /* 0x3f0000000f0fb820 */ /* 0x000fe20000400000 */
[----:B------:R-:W-:Y:S01]  /*4930*/  FMNMX R7, R43, R12, !PT ;  /* 0x0000000c2b077209 */ /* 0x000fe20007800000 */
[--C-:B------:R-:W-:Y:S01]  /*4940*/  FFMA R12, R36, UR33, -R136.reuse ;  /* 0x00000021240c7c23 */ /* 0x100fe20008000888 */
[--C-:B------:R-:W-:Y:S01]  /*4950*/  FFMA R45, R53, UR33, -R136.reuse ;  /* 0x00000021352d7c23 */ /* 0x100fe20008000888 */
[----:B------:R-:W1:Y:S01]  /*4960*/  MUFU.EX2 R24, R24 ;  /* 0x0000001800187308 */ /* 0x000e620000000800 */
[----:B------:R-:W-:Y:S01]  /*4970*/  FMNMX R16, R46, R7, !PT ;  /* 0x000000072e107209 */ /* 0x000fe20007800000 */
[----:B------:R-:W-:Y:S01]  /*4980*/  @!P4 FMUL R10, R10, 0.5 ;  /* 0x3f0000000a0ac820 */ /* 0x000fe20000400000 */
[--C-:B------:R-:W-:Y:S01]  /*4990*/  FFMA R36, R48, UR33, -R136.reuse ;  /* 0x0000002130247c23 */ /* 0x100fe20008000888 */
[----:B------:R-:W-:Y:S01]  /*49a0*/  @!P5 FMUL R17, R17, 0.5 ;  /* 0x3f0000001111d820 */ /* 0x000fe20000400000 */
[----:B------:R-:W-:Y:S01]  /*49b0*/  FMNMX R7, R47, R16, !PT ;  /* 0x000000102f077209 */ /* 0x000fe20007800000 */
[--C-:B------:R-:W-:Y:S01]  /*49c0*/  FFMA R41, R49, UR33, -R136.reuse ;  /* 0x0000002131297c23 */ /* 0x100fe20008000888 */
[--C-:B------:R-:W-:Y:S01]  /*49d0*/  FFMA R49, R56, UR33, -R136.reuse ;  /* 0x0000002138317c23 */ /* 0x100fe20008000888 */
[----:B------:R-:W2:Y:S01]  /*49e0*/  MUFU.EX2 R15, R15 ;  /* 0x0000000f000f7308 */ /* 0x000ea20000000800 */
[----:B------:R-:W-:Y:S01]  /*49f0*/  FMNMX R16, R50, R7, !PT ;  /* 0x0000000732107209 */ /* 0x000fe20007800000 */
[----:B------:R-:W-:Y:S01]  /*4a00*/  @!P2 FMUL R28, R28, 0.5 ;  /* 0x3f0000001c1ca820 */ /* 0x000fe20000400000 */
[--C-:B------:R-:W-:Y:S01]  /*4a10*/  FFMA R40, R57, UR33, -R136.reuse ;  /* 0x0000002139287c23 */ /* 0x100fe20008000888 */
[--C-:B------:R-:W-:Y:S01]  /*4a20*/  FFMA R57, R64, UR33, -R136.reuse ;  /* 0x0000002140397c23 */ /* 0x100fe20008000888 */
[----:B------:R-:W-:Y:S01]  /*4a30*/  FMNMX R7, R51, R16, !PT ;  /* 0x0000001033077209 */ /* 0x000fe20007800000 */
[--C-:B------:R-:W-:Y:S01]  /*4a40*/  FFMA R53, R60, UR33, -R136.reuse ;  /* 0x000000213c357c23 */ /* 0x100fe20008000888 */
[--C-:B------:R-:W-:Y:S01]  /*4a50*/  FFMA R48, R73, UR33, -R136.reuse ;  /* 0x0000002149307c23 */ /* 0x100fe20008000888 */
[----:B------:R-:W3:Y:S01]  /*4a60*/  MUFU.EX2 R10, R10 ;  /* 0x0000000a000a7308 */ /* 0x000ee20000000800 */
[----:B-1----:R-:W-:Y:S01]  /*4a70*/  @!P6 FMUL R24, R24, R24 ;  /* 0x000000181818e220 */ /* 0x002fe20000400000 */
[----:B------:R-:W-:Y:S01]  /*4a80*/  FSETP.GEU.AND P6, PT, R19, -126, PT ;  /* 0xc2fc00001300780b */ /* 0x000fe20003fce000 */
[--C-:B------:R-:W-:Y:S01]  /*4a90*/  FFMA R73, R80, UR33, -R136.reuse ;  /* 0x0000002150497c23 */ /* 0x100fe20008000888 */
[----:B------:R-:W-:Y:S01]  /*4aa0*/  FMNMX R16, R54, R7, !PT ;  /* 0x0000000736107209 */ /* 0x000fe20007800000 */
[----:B------:R-:W-:Y:S01]  /*4ab0*/  FFMA R60, R85, UR33, -R136 ;  /* 0x00000021553c7c23 */ /* 0x000fe20008000888 */
[----:B------:R-:W-:-:S02]  /*4ac0*/  FMUL R14, R14, UR33 ;  /* 0x000000210e0e7c20 */ /* 0x000fc40008400000 */
[----:B------:R-:W1:Y:S01]  /*4ad0*/  MUFU.EX2 R17, R17 ;  /* 0x0000001100117308 */ /* 0x000e620000000800 */
[----:B--2---:R-:W-:Y:S01]  /*4ae0*/  @!P3 FMUL R15, R15, R15 ;  /* 0x0000000f0f0fb220 */ /* 0x004fe20000400000 */
[----:B------:R-:W-:Y:S02]  /*4af0*/  FSETP.GEU.AND P3, PT, R12, -126, PT ;  /* 0xc2fc00000c00780b */ /* 0x000fe40003f6e000 */
[----:B------:R-:W-:Y:S01]  /*4b00*/  FMNMX R7, R55, R16, !PT ;  /* 0x0000001037077209 */ /* 0x000fe20007800000 */
[--C-:B------:R-:W-:Y:S01]  /*4b10*/  FFMA R16, R44, UR33, -R136.reuse ;  /* 0x000000212c107c23 */ /* 0x100fe20008000888 */
[--C-:B------:R-:W-:Y:S01]  /*4b20*/  FFMA R44, R65, UR33, -R136.reuse ;  /* 0x00000021412c7c23 */ /* 0x100fe20008000888 */
[----:B------:R-:W-:Y:S01]  /*4b30*/  @!P6 FMUL R19, R19, 0.5 ;  /* 0x3f0000001313e820 */ /* 0x000fe20000400000 */
[----:B------:R-:W2:Y:S01]  /*4b40*/  MUFU.EX2 R28, R28 ;  /* 0x0000001c001c7308 */ /* 0x000ea20000000800 */
[----:B---3--:R-:W-:Y:S01]  /*4b50*/  @!P4 FMUL R10, R10, R10 ;  /* 0x0000000a0a0ac220 */ /* 0x008fe20000400000 */
[----:B------:R-:W-:Y:S01]  /*4b60*/  FSETP.GEU.AND P4, PT, R21, -126, PT ;  /* 0xc2fc00001500780b */ /* 0x000fe20003f8e000 */
[----:B------:R-:W-:Y:S01]  /*4b70*/  FFMA R65, R72, UR33, -R136 ;  /* 0x0000002148417c23 */ /* 0x000fe20008000888 */
[----:B------:R-:W-:-:S03]  /*4b80*/  FMNMX R18, R58, R7, !PT ;  /* 0x000000073a127209 */ /* 0x000fc60007800000 */
[----:B------:R-:W-:Y:S01]  /*4b90*/  @!P3 FMUL R12, R12, 0.5 ;  /* 0x3f0000000c0cb820 */ /* 0x000fe20000400000 */
[----:B------:R-:W3:Y:S01]  /*4ba0*/  MUFU.EX2 R19, R19 ;  /* 0x0000001300137308 */ /* 0x000ee20000000800 */
[----:B-1----:R-:W-:Y:S01]  /*4bb0*/  @!P5 FMUL R17, R17, R17 ;  /* 0x000000111111d220 */ /* 0x002fe20000400000 */
[----:B------:R-:W-:Y:S02]  /*4bc0*/  FSETP.GEU.AND P5, PT, R32, -126, PT ;  /* 0xc2fc00002000780b */ /* 0x000fe40003fae000 */
[----:B------:R-:W-:-:S03]  /*4bd0*/  FMNMX R7, R59, R18, !PT ;  /* 0x000000123b077209 */ /* 0x000fc60007800000 */
[----:B------:R-:W-:Y:S01]  /*4be0*/  @!P4 FMUL R21, R21, 0.5 ;  /* 0x3f0000001515c820 */ /* 0x000fe20000400000 */
[----:B------:R-:W1:Y:S01]  /*4bf0*/  MUFU.EX2 R12, R12 ;  /* 0x0000000c000c7308 */ /* 0x000e620000000800 */
[----:B--2---:R-:W-:Y:S01]  /*4c00*/  @!P2 FMUL R28, R28, R28 ;  /* 0x0000001c1c1ca220 */ /* 0x004fe20000400000 */
[----:B------:R-:W-:Y:S02]  /*4c10*/  FSETP.GEU.AND P2, PT, R23, -126, PT ;  /* 0xc2fc00001700780b */ /* 0x000fe40003f4e000 */
[----:B------:R-:W-:-:S03]  /*4c20*/  FMNMX R18, R62, R7, !PT ;  /* 0x000000073e127209 */ /* 0x000fc60007800000 */
[----:B------:R-:W-:Y:S01]  /*4c30*/  @!P5 FMUL R32, R32, 0.5 ;  /* 0x3f0000002020d820 */ /* 0x000fe20000400000 */
[----:B------:R-:W2:Y:S01]  /*4c40*/  MUFU.EX2 R21, R21 ;  /* 0x0000001500157308 */ /* 0x000ea20000000800 */
[----:B---3--:R-:W-:Y:S01]  /*4c50*/  @!P6 FMUL R19, R19, R19 ;  /* 0x000000131313e220 */ /* 0x008fe20000400000 */
[----:B------:R-:W-:Y:S02]  /*4c60*/  FSETP.GEU.AND P6, PT, R16, -126, PT ;  /* 0xc2fc00001000780b */ /* 0x000fe40003fce000 */
        /* <DEDUP_REMOVED lines=10> */
[----:B------:R-:W-:Y:S01]  /*4d10*/  FMNMX R7, R67, R18, !PT ;  /* 0x0000001243077209 */ /* 0x000fe20007800000 */
[----:B------:R-:W-:Y:S02]  /*4d20*/  FFMA R18, R52, UR33, -R136 ;  /* 0x0000002134127c23 */ /* 0x000fe40008000888 */
[----:B------:R-:W-:Y:S01]  /*4d30*/  @!P3 FMUL R37, R37, 0.5 ;  /* 0x3f0000002525b820 */ /* 0x000fe20000400000 */
[----:B------:R-:W2:Y:S01]  /*4d40*/  MUFU.EX2 R16, R16 ;  /* 0x0000001000107308 */ /* 0x000ea20000000800 */
[----:B---3--:R-:W-:Y:S01]  /*4d50*/  @!P5 FMUL R32, R32, R32 ;  /* 0x000000202020d220 */ /* 0x008fe20000400000 */
[----:B------:R-:W-:-:S02]  /*4d60*/  FSETP.GEU.AND P5, PT, R41, -126, PT ;  /* 0xc2fc00002900780b */ /* 0x000fc40003fae000 */
[----:B------:R-:W-:-:S03]  /*4d70*/  FMNMX R20, R70, R7, !PT ;  /* 0x0000000746147209 */ /* 0x000fc60007800000 */
[----:B------:R-:W-:Y:S01]  /*4d80*/  @!P4 FMUL R36, R36, 0.5 ;  /* 0x3f0000002424c820 */ /* 0x000fe20000400000 */
[----:B------:R-:W3:Y:S01]  /*4d90*/  MUFU.EX2 R37, R37 ;  /* 0x0000002500257308 */ /* 0x000ee20000000800 */
[----:B------:R-:W-:Y:S01]  /*4da0*/  FMNMX R7, R71, R20, !PT ;  /* 0x0000001447077209 */ /* 0x000fe20007800000 */
[----:B-1----:R-:W-:Y:S01]  /*4db0*/  @!P2 FMUL R23, R23, R23 ;  /* 0x000000171717a220 */ /* 0x002fe20000400000 */
[----:B------:R-:W-:Y:S02]  /*4dc0*/  FSETP.GEU.AND P2, PT, R18, -126, PT ;  /* 0xc2fc00001200780b */ /* 0x000fe40003f4e000 */
[----:B------:R-:W-:Y:S02]  /*4dd0*/  FMNMX R20, R74, R7, !PT ;  /* 0x000000074a147209 */ /* 0x000fe40007800000 */
[----:B------:R-:W-:Y:S01]  /*4de0*/  @!P5 FMUL R41, R41, 0.5 ;  /* 0x3f0000002929d820 */ /* 0x000fe20000400000 */
[----:B------:R-:W1:Y:S01]  /*4df0*/  MUFU.EX2 R36, R36 ;  /* 0x0000002400247308 */ /* 0x000e620000000800 */
[----:B--2---:R-:W-:Y:S01]  /*4e00*/  @!P6 FMUL R16, R16, R16 ;  /* 0x000000101010e220 */ /* 0x004fe20000400000 */
[----:B------:R-:W-:-:S02]  /*4e10*/  FSETP.GEU.AND P6, PT, R45, -126, PT ;  /* 0xc2fc00002d00780b */ /* 0x000fc40003fce000 */
[----:B------:R-:W-:-:S04]  /*4e20*/  FMNMX R7, R75, R20, !PT ;  /* 0x000000144b077209 */ /* 0x000fc80007800000 */
[----:B------:R-:W2:Y:S01]  /*4e30*/  MUFU.EX2 R41, R41 ;  /* 0x0000002900297308 */ /* 0x000ea20000000800 */
[----:B---3--:R-:W-:Y:S01]  /*4e40*/  @!P3 FMUL R37, R37, R37 ;  /* 0x000000252525b220 */ /* 0x008fe20000400000 */
[----:B------:R-:W-:Y:S01]  /*4e50*/  FSETP.GEU.AND P3, PT, R49, -126, PT ;  /* 0xc2fc00003100780b */ /* 0x000fe20003f6e000 */
[----:B------:R-:W-:Y:S01]  /*4e60*/  @!P2 FMUL R18, R18, 0.5 ;  /* 0x3f0000001212a820 */ /* 0x000fe20000400000 */
[----:B------:R-:W-:-:S03]  /*4e70*/  FMNMX R20, R78, R7, !PT ;  /* 0x000000074e147209 */ /* 0x000fc60007800000 */
[----:B------:R-:W-:Y:S01]  /*4e80*/  @!P6 FMUL R45, R45, 0.5 ;  /* 0x3f0000002d2de820 */ /* 0x000fe20000400000 */
[----:B------:R-:W-:Y:S01]  /*4e90*/  FMNMX R7, R79, R20, !PT ;  /* 0x000000144f077209 */ /* 0x000fe20007800000 */
[----:B------:R-:W3:Y:S01]  /*4ea0*/  MUFU.EX2 R18, R18 ;  /* 0x0000001200127308 */ /* 0x000ee20000000800 */
[----:B-1----:R-:W-:Y:S01]  /*4eb0*/  @!P4 FMUL R36, R36, R36 ;  /* 0x000000242424c220 */ /* 0x002fe20000400000 */
[----:B------:R-:W-:Y:S02]  /*4ec0*/  FSETP.GEU.AND P4, PT, R40, -126, PT ;  /* 0xc2fc00002800780b */ /* 0x000fe40003f8e000 */
[----:B------:R-:W-:Y:S02]  /*4ed0*/  FMNMX R20, R82, R7, !PT ;  /* 0x0000000752147209 */ /* 0x000fe40007800000 */
[----:B------:R-:W-:Y:S02]  /*4ee0*/  @!P3 FMUL R49, R49, 0.5 ;  /* 0x3f0000003131b820 */ /* 0x000fe40000400000 */
[----:B------:R-:W1:Y:S01]  /*4ef0*/  MUFU.EX2 R45, R45 ;  /* 0x0000002d002d7308 */ /* 0x000e620000000800 */
[----:B------:R-:W-:Y:S01]  /*4f00*/  FMNMX R7, R83, R20, !PT ;  /* 0x0000001453077209 */ /* 0x000fe20007800000 */
[----:B--2---:R-:W-:Y:S01]  /*4f10*/  @!P5 FMUL R41, R41, R41 ;  /* 0x000000292929d220 */ /* 0x004fe20000400000 */
[----:B------:R-:W-:Y:S01]  /*4f20*/  FSETP.GEU.AND P5, PT, R53, -126, PT ;  /* 0xc2fc00003500780b */ /* 0x000fe20003fae000 */
[--C-:B------:R-:W-:Y:S01]  /*4f30*/  FFMA R20, R61, UR33, -R136.reuse ;  /* 0x000000213d147c23 */ /* 0x100fe20008000888 */
[----:B------:R-:W-:Y:S01]  /*4f40*/  FMNMX R22, R86, R7, !PT ;  /* 0x0000000756167209 */ /* 0x000fe20007800000 */
[--C-:B------:R-:W-:Y:S01]  /*4f50*/  FFMA R61, R68, UR33, -R136.reuse ;  /* 0x00000021443d7c23 */ /* 0x100fe20008000888 */
[----:B------:R-:W-:Y:S01]  /*4f60*/  @!P4 FMUL R40, R40, 0.5 ;  /* 0x3f0000002828c820 */ /* 0x000fe20000400000 */
[----:B------:R-:W2:Y:S01]  /*4f70*/  MUFU.EX2 R49, R49 ;  /* 0x0000003100317308 */ /* 0x000ea20000000800 */
[----:B------:R-:W-:Y:S01]  /*4f80*/  FMNMX R7, R87, R22, !PT ;  /* 0x0000001657077209 */ /* 0x000fe20007800000 */
[----:B---3--:R-:W-:Y:S01]  /*4f90*/  @!P2 FMUL R18, R18, R18 ;  /* 0x000000121212a220 */ /* 0x008fe20000400000 */
[----:B------:R-:W-:Y:S01]  /*4fa0*/  FSETP.GEU.AND P2, PT, R20, -126, PT ;  /* 0xc2fc00001400780b */ /* 0x000fe20003f4e000 */
[--C-:B------:R-:W-:Y:S01]  /*4fb0*/  FFMA R22, R69, UR33, -R136.reuse ;  /* 0x0000002145167c23 */ /* 0x100fe20008000888 */
[----:B------:R-:W-:Y:S01]  /*4fc0*/  FFMA R69, R76, UR33, -R136 ;  /* 0x000000214c457c23 */ /* 0x000fe20008000888 */
[----:B------:R-:W3:Y:S02]  /*4fd0*/  SHFL.BFLY PT, R52, R7, 0x1, 0x1f ;  /* 0x0c201f0007347f89 */ /* 0x000ee400000e0000 */
[----:B------:R-:W-:Y:S01]  /*4fe0*/  @!P5 FMUL R53, R53, 0.5 ;  /* 0x3f0000003535d820 */ /* 0x000fe20000400000 */
[----:B-1----:R-:W-:Y:S01]  /*4ff0*/  @!P6 FMUL R45, R45, R45 ;  /* 0x0000002d2d2de220 */ /* 0x002fe20000400000 */
[----:B------:R-:W-:Y:S01]  /*5000*/  FSETP.GEU.AND P6, PT, R57, -126, PT ;  /* 0xc2fc00003900780b */ /* 0x000fe20003fce000 */
[----:B------:R-:W1:Y:S05]  /*5010*/  MUFU.EX2 R40, R40 ;  /* 0x0000002800287308 */ /* 0x000e6a0000000800 */
[----:B------:R-:W-:Y:S01]  /*5020*/  @!P2 FMUL R20, R20, 0.5 ;  /* 0x3f0000001414a820 */ /* 0x000fe20000400000 */
[----:B--2---:R-:W-:Y:S01]  /*5030*/  @!P3 FMUL R49, R49, R49 ;  /* 0x000000313131b220 */ /* 0x004fe20000400000 */
[----:B------:R-:W-:Y:S01]  /*5040*/  FSETP.GEU.AND P3, PT, R44, -126, PT ;  /* 0xc2fc00002c00780b */ /* 0x000fe20003f6e000 */
[----:B------:R-:W2:Y:S02]  /*5050*/  MUFU.EX2 R53, R53 ;  /* 0x0000003500357308 */ /* 0x000ea40000000800 */
[----:B------:R-:W-:Y:S01]  /*5060*/  FADD R11, R24, R49 ;  /* 0x00000031180b7221 */ /* 0x000fe20000000000 */
[----:B------:R-:W-:Y:S01]  /*5070*/  F2FP.BF16.F32.PACK_AB R24, R15, R24 ;  /* 0x000000180f18723e */ /* 0x000fe200000010ff */
[----:B------:R-:W-:-:S04]  /*5080*/  @!P6 FMUL R57, R57, 0.5 ;  /* 0x3f0000003939e820 */ /* 0x000fc80000400000 */
[----:B------:R-:W4:Y:S01]  /*5090*/  MUFU.EX2 R20, R20 ;  /* 0x0000001400147308 */ /* 0x000f220000000800 */
[----:B-1----:R-:W-:Y:S01]  /*50a0*/  @!P4 FMUL R40, R40, R40 ;  /* 0x000000282828c220 */ /* 0x002fe20000400000 */
[----:B------:R-:W-:Y:S02]  /*50b0*/  FSETP.GEU.AND P4, PT, R61, -126, PT ;  /* 0xc2fc00003d00780b */ /* 0x000fe40003f8e000 */
[----:B------:R-:W-:Y:S01]  /*50c0*/  @!P3 FMUL R44, R44, 0.5 ;  /* 0x3f0000002c2cb820 */ /* 0x000fe20000400000 */
[----:B---3--:R-:W-:Y:S01]  /*50d0*/  FMNMX R7, R7, R52, !PT ;  /* 0x0000003407077209 */ /* 0x008fe20007800000 */
[--C-:B------:R-:W-:Y:S01]  /*50e0*/  FFMA R52, R77, UR33, -R136.reuse ;  /* 0x000000214d347c23 */ /* 0x100fe20008000888 */
[----:B------:R-:W-:Y:S01]  /*50f0*/  FFMA R77, R84, UR33, -R136 ;  /* 0x00000021544d7c23 */ /* 0x000fe20008000888 */
[----:B------:R-:W1:Y:S01]  /*5100*/  MUFU.EX2 R57, R57 ;  /* 0x0000003900397308 */ /* 0x000e620000000800 */
[----:B--2---:R-:W-:Y:S01]  /*5110*/  @!P5 FMUL R53, R53, R53 ;  /* 0x000000353535d220 */ /* 0x004fe20000400000 */
[----:B------:R-:W-:Y:S01]  /*5120*/  FSETP.GEU.AND P5, PT, R22, -126, PT ;  /* 0xc2fc00001600780b */ /* 0x000fe20003fae000 */
[----:B------:R-:W2:Y:S04]  /*5130*/  SHFL.BFLY PT, R56, R7, 0x2, 0x1f ;  /* 0x0c401f0007387f89 */ /* 0x000ea800000e0000 */
[----:B------:R-:W-:Y:S01]  /*5140*/  @!P4 FMUL R61, R61, 0.5 ;  /* 0x3f0000003d3dc820 */ /* 0x000fe20000400000 */
[----:B------:R-:W3:Y:S01]  /*5150*/  MUFU.EX2 R44, R44 ;  /* 0x0000002c002c7308 */ /* 0x000ee20000000800 */
[----:B----4-:R-:W-:Y:S01]  /*5160*/  @!P2 FMUL R20, R20, R20 ;  /* 0x000000141414a220 */ /* 0x010fe20000400000 */
[----:B------:R-:W-:-:S05]  /*5170*/  FSETP.GEU.AND P2, PT, R65, -126, PT ;  /* 0xc2fc00004100780b */ /* 0x000fca0003f4e000 */
[----:B------:R-:W-:Y:S01]  /*5180*/  @!P5 FMUL R22, R22, 0.5 ;  /* 0x3f0000001616d820 */ /* 0x000fe20000400000 */
[----:B------:R-:W4:Y:S01]  /*5190*/  MUFU.EX2 R61, R61 ;  /* 0x0000003d003d7308 */ /* 0x000f220000000800 */
[----:B-1----:R-:W-:Y:S01]  /*51a0*/  @!P6 FMUL R57, R57, R57 ;  /* 0x000000393939e220 */ /* 0x002fe20000400000 */
[----:B------:R-:W-:-:S05]  /*51b0*/  FSETP.GEU.AND P6, PT, R48, -126, PT ;  /* 0xc2fc00003000780b */ /* 0x000fca0003fce000 */
[----:B------:R-:W-:Y:S01]  /*51c0*/  @!P2 FMUL R65, R65, 0.5 ;  /* 0x3f0000004141a820 */ /* 0x000fe20000400000 */
[----:B------:R-:W1:Y:S01]  /*51d0*/  MUFU.EX2 R22, R22 ;  /* 0x0000001600167308 */ /* 0x000e620000000800 */
[----:B---3--:R-:W-:Y:S01]  /*51e0*/  @!P3 FMUL R44, R44, R44 ;  /* 0x0000002c2c2cb220 */ /* 0x008fe20000400000 */
[----:B------:R-:W-:Y:S02]  /*51f0*/  FSETP.GEU.AND P3, PT, R69, -126, PT ;  /* 0xc2fc00004500780b */ /* 0x000fe40003f6e000 */
[----:B--2---:R-:W-:Y:S01]  /*5200*/  FMNMX R7, R7, R56, !PT ;  /* 0x0000003807077209 */ /* 0x004fe20007800000 */
[----:B------:R-:W-:Y:S02]  /*5210*/  FFMA R56, R81, UR33, -R136 ;  /* 0x0000002151387c23 */ /* 0x000fe40008000888 */
[----:B------:R-:W-:Y:S01]  /*5220*/  @!P6 FMUL R48, R48, 0.5 ;  /* 0x3f0000003030e820 */ /* 0x000fe20000400000 */
[----:B------:R-:W2:Y:S01]  /*5230*/  MUFU.EX2 R65, R65 ;  /* 0x0000004100417308 */ /* 0x000ea20000000800 */
[----:B----4-:R-:W-:Y:S01]  /*5240*/  @!P4 FMUL R61, R61, R61 ;  /* 0x0000003d3d3dc220 */ /* 0x010fe20000400000 */
        /* <DEDUP_REMOVED lines=8> */
[----:B------:R-:W-:-:S04]  /*52d0*/  FSETP.NEU.AND P2, PT, R7, -INF , PT ;  /* 0xff8000000700780b */ /* 0x000fc80003f4d000 */
[----:B------:R-:W-:Y:S01]  /*52e0*/  FSEL R68, R7, RZ, P2 ;  /* 0x000000ff07447208 */ /* 0x000fe20001000000 */
[----:B------:R-:W-:Y:S01]  /*52f0*/  @!P5 FMUL R73, R73, 0.5 ;  /* 0x3f0000004949d820 */ /* 0x000fe20000400000 */
[----:B------:R-:W2:Y:S01]  /*5300*/  MUFU.EX2 R52, R52 ;  /* 0x0000003400347308 */ /* 0x000ea20000000800 */
[----:B---3--:R-:W-:Y:S01]  /*5310*/  @!P6 FMUL R48, R48, R48 ;  /* 0x000000303030e220 */ /* 0x008fe20000400000 */
[----:B------:R-:W-:Y:S01]  /*5320*/  FSETP.GEU.AND P6, PT, R56, -126, PT ;  /* 0xc2fc00003800780b */ /* 0x000fe20003fce000 */
[C---:B------:R-:W-:Y:S01]  /*5330*/  FMUL R72, R68.reuse, UR33 ;  /* 0x0000002144487c20 */ /* 0x040fe20008400000 */
[----:B------:R-:W-:Y:S01]  /*5340*/  FSETP.GEU.AND P2, PT, R77, -126, PT ;  /* 0xc2fc00004d00780b */ /* 0x000fe20003f4e000 */
[----:B------:R-:W-:Y:S01]  /*5350*/  FADD R81, -R68, R13 ;  /* 0x0000000d44517221 */ /* 0x000fe20000000100 */
[----:B------:R-:W-:Y:S01]  /*5360*/  FADD R13, R28, R57 ;  /* 0x000000391c0d7221 */ /* 0x000fe20000000000 */
[--C-:B------:R-:W-:Y:S01]  /*5370*/  FFMA R25, R26, UR33, -R72.reuse ;  /* 0x000000211a197c23 */ /* 0x100fe20008000848 */
[----:B------:R-:W3:Y:S01]  /*5380*/  MUFU.EX2 R73, R73 ;  /* 0x0000004900497308 */ /* 0x000ee20000000800 */
[----:B-1----:R-:W-:Y:S01]  /*5390*/  @!P3 FMUL R69, R69, R69 ;  /* 0x000000454545b220 */ /* 0x002fe20000400000 */
[----:B------:R-:W-:Y:S01]  /*53a0*/  FSETP.GEU.AND P3, PT, R60, -126, PT ;  /* 0xc2fc00003c00780b */ /* 0x000fe20003f6e000 */
[--C-:B------:R-:W-:Y:S01]  /*53b0*/  FFMA R26, R27, UR33, -R72.reuse ;  /* 0x000000211b1a7c23 */ /* 0x100fe20008000848 */
[--C-:B------:R-:W-:Y:S01]  /*53c0*/  FFMA R27, R30, UR33, -R72.reuse ;  /* 0x000000211e1b7c23 */ /* 0x100fe20008000848 */
[--C-:B------:R-:W-:Y:S01]  /*53d0*/  FFMA R29, R34, UR33, -R72.reuse ;  /* 0x00000021221d7c23 */ /* 0x100fe20008000848 */
[--C-:B------:R-:W-:Y:S01]  /*53e0*/  FFMA R39, R39, UR33, -R72.reuse ;  /* 0x0000002127277c23 */ /* 0x100fe20008000848 */
[----:B------:R-:W-:Y:S01]  /*53f0*/  @!P6 FMUL R56, R56, 0.5 ;  /* 0x3f0000003838e820 */ /* 0x000fe20000400000 */
[--C-:B------:R-:W-:Y:S01]  /*5400*/  FFMA R31, R31, UR33, -R72.reuse ;  /* 0x000000211f1f7c23 */ /* 0x100fe20008000848 */
[----:B--2---:R-:W-:Y:S01]  /*5410*/  @!P4 FMUL R52, R52, R52 ;  /* 0x000000343434c220 */ /* 0x004fe20000400000 */
[----:B------:R-:W-:Y:S01]  /*5420*/  FSETP.GEU.AND P4, PT, R25, -126, PT ;  /* 0xc2fc00001900780b */ /* 0x000fe20003f8e000 */
[----:B------:R-:W-:Y:S01]  /*5430*/  @!P2 FMUL R77, R77, 0.5 ;  /* 0x3f0000004d4da820 */ /* 0x000fe20000400000 */
[--C-:B------:R-:W-:Y:S01]  /*5440*/  FFMA R35, R35, UR33, -R72.reuse ;  /* 0x0000002123237c23 */ /* 0x100fe20008000848 */
[----:B------:R-:W1:Y:S01]  /*5450*/  MUFU.EX2 R56, R56 ;  /* 0x0000003800387308 */ /* 0x000e620000000800 */
[--C-:B------:R-:W-:Y:S01]  /*5460*/  FFMA R43, R43, UR33, -R72.reuse ;  /* 0x000000212b2b7c23 */ /* 0x100fe20008000848 */
[----:B------:R-:W-:Y:S01]  /*5470*/  @!P3 FMUL R60, R60, 0.5 ;  /* 0x3f0000003c3cb820 */ /* 0x000fe20000400000 */
[--C-:B------:R-:W-:Y:S01]  /*5480*/  FFMA R33, R42, UR33, -R72.reuse ;  /* 0x000000212a217c23 */ /* 0x100fe20008000848 */
[----:B---3--:R-:W-:Y:S01]  /*5490*/  @!P5 FMUL R73, R73, R73 ;  /* 0x000000494949d220 */ /* 0x008fe20000400000 */
[----:B------:R-:W-:Y:S01]  /*54a0*/  FSETP.GEU.AND P5, PT, R26, -126, PT ;  /* 0xc2fc00001a00780b */ /* 0x000fe20003fae000 */
[--C-:B------:R-:W-:Y:S01]  /*54b0*/  FFMA R47, R47, UR33, -R72.reuse ;  /* 0x000000212f2f7c23 */ /* 0x100fe20008000848 */
[--C-:B------:R-:W-:Y:S01]  /*54c0*/  FFMA R55, R55, UR33, -R72.reuse ;  /* 0x0000002137377c23 */ /* 0x100fe20008000848 */
[----:B------:R-:W2:Y:S01]  /*54d0*/  MUFU.EX2 R60, R60 ;  /* 0x0000003c003c7308 */ /* 0x000ea20000000800 */
[--C-:B------:R-:W-:Y:S01]  /*54e0*/  FFMA R51, R51, UR33, -R72.reuse ;  /* 0x0000002133337c23 */ /* 0x100fe20008000848 */
[----:B------:R-:W-:Y:S01]  /*54f0*/  @!P4 FMUL R25, R25, 0.5 ;  /* 0x3f0000001919c820 */ /* 0x000fe20000400000 */
[--C-:B------:R-:W-:Y:S01]  /*5500*/  FFMA R63, R63, UR33, -R72.reuse ;  /* 0x000000213f3f7c23 */ /* 0x100fe20008000848 */
[--C-:B------:R-:W-:Y:S01]  /*5510*/  FFMA R64, R62, UR33, -R72.reuse ;  /* 0x000000213e407c23 */ /* 0x100fe20008000848 */
[--C-:B------:R-:W-:Y:S01]  /*5520*/  FFMA R66, R66, UR33, -R72.reuse ;  /* 0x0000002142427c23 */ /* 0x100fe20008000848 */
[--C-:B------:R-:W-:Y:S01]  /*5530*/  FFMA R67, R67, UR33, -R72.reuse ;  /* 0x0000002143437c23 */ /* 0x100fe20008000848 */
[--C-:B------:R-:W-:Y:S01]  /*5540*/  FFMA R70, R70, UR33, -R72.reuse ;  /* 0x0000002146467c23 */ /* 0x100fe20008000848 */
[----:B------:R-:W3:Y:S01]  /*5550*/  MUFU.EX2 R77, R77 ;  /* 0x0000004d004d7308 */ /* 0x000ee20000000800 */
[----:B-1----:R-:W-:Y:S01]  /*5560*/  @!P6 FMUL R56, R56, R56 ;  /* 0x000000383838e220 */ /* 0x002fe20000400000 */
[----:B------:R-:W-:Y:S01]  /*5570*/  FSETP.GEU.AND P6, PT, R27, -126, PT ;  /* 0xc2fc00001b00780b */ /* 0x000fe20003fce000 */
[----:B------:R-:W-:Y:S01]  /*5580*/  @!P5 FMUL R26, R26, 0.5 ;  /* 0x3f0000001a1ad820 */ /* 0x000fe20000400000 */
[--C-:B------:R-:W-:Y:S01]  /*5590*/  FFMA R75, R75, UR33, -R72.reuse ;  /* 0x000000214b4b7c23 */ /* 0x100fe20008000848 */
[--C-:B------:R-:W-:Y:S01]  /*55a0*/  FFMA R82, R82, UR33, -R72.reuse ;  /* 0x0000002152527c23 */ /* 0x100fe20008000848 */
[--C-:B------:R-:W-:Y:S01]  /*55b0*/  FFMA R71, R71, UR33, -R72.reuse ;  /* 0x0000002147477c23 */ /* 0x100fe20008000848 */
[--C-:B------:R-:W-:Y:S01]  /*55c0*/  FFMA R83, R83, UR33, -R72.reuse ;  /* 0x0000002153537c23 */ /* 0x100fe20008000848 */
[----:B------:R-:W1:Y:S01]  /*55d0*/  MUFU.EX2 R25, R25 ;  /* 0x0000001900197308 */ /* 0x000e620000000800 */
[----:B--2---:R-:W-:Y:S01]  /*55e0*/  @!P3 FMUL R60, R60, R60 ;  /* 0x0000003c3c3cb220 */ /* 0x004fe20000400000 */
[----:B------:R-:W-:Y:S01]  /*55f0*/  FSETP.GEU.AND P3, PT, R29, -126, PT ;  /* 0xc2fc00001d00780b */ /* 0x000fe20003f6e000 */
[--C-:B------:R-:W-:Y:S01]  /*5600*/  FFMA R79, R79, UR33, -R72.reuse ;  /* 0x000000214f4f7c23 */ /* 0x100fe20008000848 */
[--C-:B------:R-:W-:Y:S01]  /*5610*/  FFMA R86, R86, UR33, -R72.reuse ;  /* 0x0000002156567c23 */ /* 0x100fe20008000848 */
[----:B------:R-:W-:Y:S01]  /*5620*/  FFMA R87, R87, UR33, -R72 ;  /* 0x0000002157577c23 */ /* 0x000fe20008000848 */
[----:B------:R-:W-:Y:S01]  /*5630*/  FADD R68, R36, R73 ;  /* 0x0000004924447221 */ /* 0x000fe20000000000 */
[----:B------:R-:W-:Y:S01]  /*5640*/  @!P6 FMUL R27, R27, 0.5 ;  /* 0x3f0000001b1be820 */ /* 0x000fe20000400000 */
[----:B------:R2:W4:Y:S01]  /*5650*/  MUFU.EX2 R30, R26 ;  /* 0x0000001a001e7308 */ /* 0x0005220000000800 */
[----:B---3--:R-:W-:Y:S01]  /*5660*/  @!P2 FMUL R77, R77, R77 ;  /* 0x0000004d4d4da220 */ /* 0x008fe20000400000 */
[----:B------:R-:W-:Y:S01]  /*5670*/  FSETP.GEU.AND P2, PT, R31, -126, PT ;  /* 0xc2fc00001f00780b */ /* 0x000fe20003f4e000 */
[----:B------:R-:W-:Y:S01]  /*5680*/  FMUL R81, R81, UR33 ;  /* 0x0000002151517c20 */ /* 0x000fe20008400000 */
[----:B------:R-:W-:Y:S01]  /*5690*/  FADD R68, R13, R68 ;  /* 0x000000440d447221 */ /* 0x000fe20000000000 */
[----:B------:R-:W-:Y:S01]  /*56a0*/  FADD R13, R12, R61 ;  /* 0x0000003d0c0d7221 */ /* 0x000fe20000000000 */
[----:B------:R-:W-:Y:S01]  /*56b0*/  F2FP.BF16.F32.PACK_AB R36, R41, R36 ;  /* 0x000000242924723e */ /* 0x000fe200000010ff */
[----:B------:R-:W-:Y:S01]  /*56c0*/  @!P3 FMUL R29, R29, 0.5 ;  /* 0x3f0000001d1db820 */ /* 0x000fe20000400000 */
[----:B------:R-:W3:Y:S01]  /*56d0*/  MUFU.EX2 R27, R27 ;  /* 0x0000001b001b7308 */ /* 0x000ee20000000800 */
[----:B--2---:R-:W-:Y:S01]  /*56e0*/  FFMA R26, R38, UR33, -R72 ;  /* 0x00000021261a7c23 */ /* 0x004fe20008000848 */
[----:B-1----:R-:W-:Y:S01]  /*56f0*/  @!P4 FMUL R25, R25, R25 ;  /* 0x000000191919c220 */ /* 0x002fe20000400000 */
[----:B------:R-:W-:-:S02]  /*5700*/  FSETP.GEU.AND P4, PT, R35, -126, PT ;  /* 0xc2fc00002300780b */ /* 0x000fc40003f8e000 */
[----:B------:R-:W-:Y:S02]  /*5710*/  F2FP.BF16.F32.PACK_AB R28, R19, R28 ;  /* 0x0000001c131c723e */ /* 0x000fe400000010ff */
[----:B------:R-:W-:Y:S01]  /*5720*/  @!P2 FMUL R31, R31, 0.5 ;  /* 0x3f0000001f1fa820 */ /* 0x000fe20000400000 */
[----:B------:R-:W1:Y:S01]  /*5730*/  MUFU.EX2 R29, R29 ;  /* 0x0000001d001d7308 */ /* 0x000e620000000800 */
[----:B----4-:R-:W-:Y:S01]  /*5740*/  @!P5 FMUL R30, R30, R30 ;  /* 0x0000001e1e1ed220 */ /* 0x010fe20000400000 */
[----:B------:R-:W-:-:S06]  /*5750*/  FSETP.GEU.AND P5, PT, R26, -126, PT ;  /* 0xc2fc00001a00780b */ /* 0x000fcc0003fae000 */
[----:B------:R-:W-:Y:S01]  /*5760*/  @!P4 FMUL R35, R35, 0.5 ;  /* 0x3f0000002323c820 */ /* 0x000fe20000400000 */
[----:B---3--:R-:W-:Y:S01]  /*5770*/  @!P6 FMUL R27, R27, R27 ;  /* 0x0000001b1b1be220 */ /* 0x008fe20000400000 */
[----:B------:R-:W-:Y:S01]  /*5780*/  FSETP.GEU.AND P6, PT, R39, -126, PT ;  /* 0xc2fc00002700780b */ /* 0x000fe20003fce000 */
[----:B------:R-:W2:Y:S04]  /*5790*/  MUFU.EX2 R34, R31 ;  /* 0x0000001f00227308 */ /* 0x000ea80000000800 */
[----:B------:R-:W-:Y:S01]  /*57a0*/  @!P5 FMUL R26, R26, 0.5 ;  /* 0x3f0000001a1ad820 */ /* 0x000fe20000400000 */
[----:B-1----:R-:W-:Y:S01]  /*57b0*/  @!P3 FMUL R29, R29, R29 ;  /* 0x0000001d1d1db220 */ /* 0x002fe20000400000 */
[----:B------:R-:W-:Y:S02]  /*57c0*/  FSETP.GEU.AND P3, PT, R43, -126, PT ;  /* 0xc2fc00002b00780b */ /* 0x000fe40003f6e000 */
[----:B------:R1:W3:Y:S04]  /*57d0*/  MUFU.EX2 R38, R35 ;  /* 0x0000002300267308 */ /* 0x0002e80000000800 */
[----:B------:R-:W-:-:S04]  /*57e0*/  @!P6 FMUL R39, R39, 0.5 ;  /* 0x3f0000002727e820 */ /* 0x000fc80000400000 */
[----:B------:R4:W5:Y:S01]  /*57f0*/  MUFU.EX2 R42, R39 ;  /* 0x00000027002a7308 */ /* 0x0009620000000800 */
[----:B-1----:R-:W-:Y:S01]  /*5800*/  FFMA R35, R46, UR33, -R72 ;  /* 0x000000212e237c23 */ /* 0x002fe20008000848 */
[----:B--2---:R-:W-:Y:S01]  /*5810*/  @!P2 FMUL R34, R34, R34 ;  /* 0x000000222222a220 */ /* 0x004fe20000400000 */
[----:B------:R-:W-:Y:S01]  /*5820*/  FSETP.GEU.AND P2, PT, R33, -126, PT ;  /* 0xc2fc00002100780b */ /* 0x000fe20003f4e000 */
[----:B------:R-:W-:-:S04]  /*5830*/  @!P3 FMUL R43, R43, 0.5 ;  /* 0x3f0000002b2bb820 */ /* 0x000fc80000400000 */
[----:B------:R1:W2:Y:S01]  /*5840*/  MUFU.EX2 R31, R26 ;  /* 0x0000001a001f7308 */ /* 0x0002a20000000800 */
[----:B----4-:R-:W-:Y:S01]  /*5850*/  FFMA R39, R50, UR33, -R72 ;  /* 0x0000002132277c23 */ /* 0x010fe20008000848 */
[----:B---3--:R-:W-:Y:S01]  /*5860*/  @!P4 FMUL R38, R38, R38 ;  /* 0x000000262626c220 */ /* 0x008fe20000400000 */
[----:B------:R-:W-:-:S05]  /*5870*/  FSETP.GEU.AND P4, PT, R35, -126, PT ;  /* 0xc2fc00002300780b */ /* 0x000fca0003f8e000 */
[----:B------:R3:W4:Y:S01]  /*5880*/  MUFU.EX2 R46, R43 ;  /* 0x0000002b002e7308 */ /* 0x0007220000000800 */
[----:B-----5:R-:W-:Y:S01]  /*5890*/  @!P6 FMUL R42, R42, R42 ;  /* 0x0000002a2a2ae220 */ /* 0x020fe20000400000 */
[----:B------:R-:W-:Y:S01]  /*58a0*/  FSETP.GEU.AND P6, PT, R39, -126, PT ;  /* 0xc2fc00002700780b */ /* 0x000fe20003fce000 */
[----:B------:R-:W-:Y:S01]  /*58b0*/  @!P2 FMUL R33, R33, 0.5 ;  /* 0x3f0000002121a820 */ /* 0x000fe20000400000 */
[----:B-1----:R-:W-:-:S04]  /*58c0*/  FFMA R26, R58, UR33, -R72 ;  /* 0x000000213a1a7c23 */ /* 0x002fc80008000848 */
[----:B------:R-:W-:Y:S01]  /*58d0*/  @!P4 FMUL R35, R35, 0.5 ;  /* 0x3f0000002323c820 */ /* 0x000fe20000400000 */
[----:B--2---:R-:W-:Y:S01]  /*58e0*/  @!P5 FMUL R31, R31, R31 ;  /* 0x0000001f1f1fd220 */ /* 0x004fe20000400000 */
[----:B------:R-:W-:Y:S01]  /*58f0*/  FSETP.GEU.AND P5, PT, R47, -126, PT ;  /* 0xc2fc00002f00780b */ /* 0x000fe20003fae000 */
[----:B---3--:R-:W-:Y:S01]  /*5900*/  FFMA R43, R54, UR33, -R72 ;  /* 0x00000021362b7c23 */ /* 0x008fe20008000848 */
[----:B------:R-:W1:Y:S03]  /*5910*/  MUFU.EX2 R33, R33 ;  /* 0x0000002100217308 */ /* 0x000e660000000800 */
[----:B------:R-:W-:Y:S01]  /*5920*/  @!P6 FMUL R39, R39, 0.5 ;  /* 0x3f0000002727e820 */ /* 0x000fe20000400000 */
[----:B----4-:R-:W-:Y:S01]  /*5930*/  @!P3 FMUL R46, R46, R46 ;  /* 0x0000002e2e2eb220 */ /* 0x010fe20000400000 */
[----:B------:R-:W-:-:S03]  /*5940*/  FSETP.GEU.AND P3, PT, R43, -126, PT ;  /* 0xc2fc00002b00780b */ /* 0x000fc60003f6e000 */
[----:B------:R-:W2:Y:S03]  /*5950*/  MUFU.EX2 R35, R35 ;  /* 0x0000002300237308 */ /* 0x000ea60000000800 */
[----:B------:R-:W-:-:S05]  /*5960*/  @!P5 FMUL R47, R47, 0.5 ;  /* 0x3f0000002f2fd820 */ /* 0x000fca0000400000 */
[----:B------:R-:W3:Y:S01]  /*5970*/  MUFU.EX2 R39, R39 ;  /* 0x0000002700277308 */ /* 0x000ee20000000800 */
[----:B-1----:R-:W-:Y:S01]  /*5980*/  @!P2 FMUL R33, R33, R33 ;  /* 0x000000212121a220 */ /* 0x002fe20000400000 */
[----:B------:R-:W-:Y:S01]  /*5990*/  FSETP.GEU.AND P2, PT, R51, -126, PT ;  /* 0xc2fc00003300780b */ /* 0x000fe20003f4e000 */
[----:B------:R-:W-:-:S05]  /*59a0*/  @!P3 FMUL R43, R43, 0.5 ;  /* 0x3f0000002b2bb820 */ /* 0x000fca0000400000 */
[----:B------:R1:W4:Y:S01]  /*59b0*/  MUFU.EX2 R50, R47 ;  /* 0x0000002f00327308 */ /* 0x0003220000000800 */
[----:B--2---:R-:W-:Y:S01]  /*59c0*/  @!P4 FMUL R35, R35, R35 ;  /* 0x000000232323c220 */ /* 0x004fe20000400000 */
[----:B------:R-:W-:-:S05]  /*59d0*/  FSETP.GEU.AND P4, PT, R55, -126, PT ;  /* 0xc2fc00003700780b */ /* 0x000fca0003f8e000 */
[----:B------:R-:W-:Y:S01]  /*59e0*/  @!P2 FMUL R51, R51, 0.5 ;  /* 0x3f0000003333a820 */ /* 0x000fe20000400000 */
[----:B------:R-:W2:Y:S01]  /*59f0*/  MUFU.EX2 R43, R43 ;  /* 0x0000002b002b7308 */ /* 0x000ea20000000800 */
[----:B-1----:R-:W-:Y:S01]  /*5a00*/  FFMA R47, R59, UR33, -R72 ;  /* 0x000000213b2f7c23 */ /* 0x002fe20008000848 */
[----:B---3--:R-:W-:-:S04]  /*5a10*/  @!P6 FMUL R39, R39, R39 ;  /* 0x000000272727e220 */ /* 0x008fc80000400000 */
[----:B------:R-:W-:Y:S01]  /*5a20*/  FSETP.GEU.AND P6, PT, R47, -126, PT ;  /* 0xc2fc00002f00780b */ /* 0x000fe20003fce000 */
[----:B------:R-:W-:Y:S01]  /*5a30*/  @!P4 FMUL R55, R55, 0.5 ;  /* 0x3f0000003737c820 */ /* 0x000fe20000400000 */
[----:B------:R1:W3:Y:S01]  /*5a40*/  MUFU.EX2 R54, R51 ;  /* 0x0000003300367308 */ /* 0x0002e20000000800 */
[----:B----4-:R-:W-:Y:S01]  /*5a50*/  @!P5 FMUL R50, R50, R50 ;  /* 0x000000323232d220 */ /* 0x010fe20000400000 */
[----:B------:R-:W-:-:S06]  /*5a60*/  FSETP.GEU.AND P5, PT, R26, -126, PT ;  /* 0xc2fc00001a00780b */ /* 0x000fcc0003fae000 */
[----:B------:R-:W4:Y:S01]  /*5a70*/  MUFU.EX2 R58, R55 ;  /* 0x00000037003a7308 */ /* 0x000f220000000800 */
[----:B--2---:R-:W-:Y:S01]  /*5a80*/  @!P3 FMUL R43, R43, R43 ;  /* 0x0000002b2b2bb220 */ /* 0x004fe20000400000 */
[----:B------:R-:W-:Y:S01]  /*5a90*/  FSETP.GEU.AND P3, PT, R63, -126, PT ;  /* 0xc2fc00003f00780b */ /* 0x000fe20003f6e000 */
[----:B------:R-:W-:Y:S01]  /*5aa0*/  @!P6 FMUL R47, R47, 0.5 ;  /* 0x3f0000002f2fe820 */ /* 0x000fe20000400000 */
[----:B-1----:R-:W-:-:S03]  /*5ab0*/  FFMA R51, R78, UR33, -R72 ;  /* 0x000000214e337c23 */ /* 0x002fc60008000848 */
[----:B------:R-:W-:Y:S02]  /*5ac0*/  @!P5 FMUL R26, R26, 0.5 ;  /* 0x3f0000001a1ad820 */ /* 0x000fe40000400000 */
[----:B------:R-:W1:Y:S01]  /*5ad0*/  MUFU.EX2 R47, R47 ;  /* 0x0000002f002f7308 */ /* 0x000e620000000800 */
[----:B---3--:R-:W-:Y:S01]  /*5ae0*/  @!P2 FMUL R54, R54, R54 ;  /* 0x000000363636a220 */ /* 0x008fe20000400000 */
[----:B------:R-:W-:-:S04]  /*5af0*/  FSETP.GEU.AND P2, PT, R64, -126, PT ;  /* 0xc2fc00004000780b */ /* 0x000fc80003f4e000 */
[----:B------:R-:W-:Y:S02]  /*5b00*/  @!P3 FMUL R63, R63, 0.5 ;  /* 0x3f0000003f3fb820 */ /* 0x000fe40000400000 */
[----:B------:R2:W3:Y:S01]  /*5b10*/  MUFU.EX2 R62, R26 ;  /* 0x0000001a003e7308 */ /* 0x0004e20000000800 */
[----:B----4-:R-:W-:Y:S01]  /*5b20*/  @!P4 FMUL R58, R58, R58 ;  /* 0x0000003a3a3ac220 */ /* 0x010fe20000400000 */
[----:B------:R-:W-:-:S05]  /*5b30*/  FSETP.GEU.AND P4, PT, R66, -126, PT ;  /* 0xc2fc00004200780b */ /* 0x000fca0003f8e000 */
[----:B------:R-:W-:Y:S01]  /*5b40*/  @!P2 FMUL R64, R64, 0.5 ;  /* 0x3f0000004040a820 */ /* 0x000fe20000400000 */
[----:B------:R-:W4:Y:S01]  /*5b50*/  MUFU.EX2 R63, R63 ;  /* 0x0000003f003f7308 */ /* 0x000f220000000800 */
[----:B-1----:R-:W-:Y:S01]  /*5b60*/  @!P6 FMUL R47, R47, R47 ;  /* 0x0000002f2f2fe220 */ /* 0x002fe20000400000 */
[----:B------:R-:W-:Y:S01]  /*5b70*/  FSETP.GEU.AND P6, PT, R70, -126, PT ;  /* 0xc2fc00004600780b */ /* 0x000fe20003fce000 */
[----:B--2---:R-:W-:-:S04]  /*5b80*/  FFMA R26, R74, UR33, -R72 ;  /* 0x000000214a1a7c23 */ /* 0x004fc80008000848 */
[----:B------:R-:W-:Y:S01]  /*5b90*/  @!P4 FMUL R66, R66, 0.5 ;  /* 0x3f0000004242c820 */ /* 0x000fe20000400000 */
[----:B------:R-:W1:Y:S01]  /*5ba0*/  MUFU.EX2 R64, R64 ;  /* 0x0000004000407308 */ /* 0x000e620000000800 */
[----:B---3--:R-:W-:Y:S01]  /*5bb0*/  @!P5 FMUL R62, R62, R62 ;  /* 0x0000003e3e3ed220 */ /* 0x008fe20000400000 */
[----:B------:R-:W-:-:S05]  /*5bc0*/  FSETP.GEU.AND P5, PT, R67, -126, PT ;  /* 0xc2fc00004300780b */ /* 0x000fca0003fae000 */
[----:B------:R-:W-:Y:S01]  /*5bd0*/  @!P6 FMUL R70, R70, 0.5 ;  /* 0x3f0000004646e820 */ /* 0x000fe20000400000 */
[----:B------:R2:W3:Y:S01]  /*5be0*/  MUFU.EX2 R76, R66 ;  /* 0x00000042004c7308 */ /* 0x0004e20000000800 */
[----:B----4-:R-:W-:Y:S01]  /*5bf0*/  @!P3 FMUL R63, R63, R63 ;  /* 0x0000003f3f3fb220 */ /* 0x010fe20000400000 */
[----:B------:R-:W-:-:S05]  /*5c00*/  FSETP.GEU.AND P3, PT, R26, -126, PT ;  /* 0xc2fc00001a00780b */ /* 0x000fca0003f6e000 */
[----:B------:R-:W-:Y:S01]  /*5c10*/  @!P5 FMUL R67, R67, 0.5 ;  /* 0x3f0000004343d820 */ /* 0x000fe20000400000 */
[----:B------:R-:W4:Y:S01]  /*5c20*/  MUFU.EX2 R74, R70 ;  /* 0x00000046004a7308 */ /* 0x000f220000000800 */
[----:B-1----:R-:W-:Y:S01]  /*5c30*/  @!P2 FMUL R64, R64, R64 ;  /* 0x000000404040a220 */ /* 0x002fe20000400000 */
[----:B------:R-:W-:Y:S01]  /*5c40*/  FSETP.GEU.AND P2, PT, R71, -126, PT ;  /* 0xc2fc00004700780b */ /* 0x000fe20003f4e000 */
[----:B--2---:R-:W-:Y:S01]  /*5c50*/  FADD R66, R23, R48 ;  /* 0x0000003017427221 */ /* 0x004fe20000000000 */
[----:B------:R-:W-:-:S03]  /*5c60*/  F2FP.BF16.F32.PACK_AB R48, R48, R65 ;  /* 0x000000413030723e */ /* 0x000fc600000010ff */
[----:B------:R-:W-:Y:S01]  /*5c70*/  @!P3 FMUL R26, R26, 0.5 ;  /* 0x3f0000001a1ab820 */ /* 0x000fe20000400000 */
[----:B------:R-:W1:Y:S01]  /*5c80*/  MUFU.EX2 R67, R67 ;  /* 0x0000004300437308 */ /* 0x000e620000000800 */
[----:B---3--:R-:W-:Y:S01]  /*5c90*/  @!P4 FMUL R76, R76, R76 ;  /* 0x0000004c4c4cc220 */ /* 0x008fe20000400000 */
[----:B------:R-:W-:-:S03]  /*5ca0*/  FSETP.GEU.AND P4, PT, R75, -126, PT ;  /* 0xc2fc00004b00780b */ /* 0x000fc60003f8e000 */
[----:B------:R-:W-:Y:S01]  /*5cb0*/  FADD R84, R29, R76 ;  /* 0x0000004c1d547221 */ /* 0x000fe20000000000 */
[----:B------:R-:W-:Y:S01]  /*5cc0*/  F2FP.BF16.F32.PACK_AB R29, R38, R29 ;  /* 0x0000001d261d723e */ /* 0x000fe200000010ff */
        /* <DEDUP_REMOVED lines=13> */
[----:B------:R-:W-:Y:S01]  /*5da0*/  FSETP.GEU.AND P3, PT, R83, -126, PT ;  /* 0xc2fc00005300780b */ /* 0x000fe20003f6e000 */
[----:B------:R-:W-:Y:S01]  /*5db0*/  FADD R55, R11, R26 ;  /* 0x0000001a0b377221 */ /* 0x000fe20000000000 */
[----:B------:R-:W-:Y:S01]  /*5dc0*/  FADD R11, R15, R40 ;  /* 0x000000280f0b7221 */ /* 0x000fe20000000000 */
[----:B------:R-:W-:Y:S01]  /*5dd0*/  FADD R26, R19, R44 ;  /* 0x0000002c131a7221 */ /* 0x000fe20000000000 */
[----:B------:R-:W-:Y:S01]  /*5de0*/  FADD R136, R33, R78 ;  /* 0x0000004e21887221 */ /* 0x000fe20000000000 */
[----:B------:R-:W-:Y:S01]  /*5df0*/  @!P5 FMUL R51, R51, 0.5 ;  /* 0x3f0000003333d820 */ /* 0x000fe20000400000 */
[----:B------:R-:W2:Y:S01]  /*5e00*/  MUFU.EX2 R82, R82 ;  /* 0x0000005200527308 */ /* 0x000ea20000000800 */
[----:B------:R-:W-:Y:S01]  /*5e10*/  FADD R59, R11, R66 ;  /* 0x000000420b3b7221 */ /* 0x000fe20000000000 */
[----:B----4-:R-:W-:Y:S01]  /*5e20*/  @!P2 FMUL R71, R71, R71 ;  /* 0x000000474747a220 */ /* 0x010fe20000400000 */
[----:B------:R-:W-:Y:S01]  /*5e30*/  FADD R11, R10, R53 ;  /* 0x000000350a0b7221 */ /* 0x000fe20000000000 */
[----:B------:R-:W-:Y:S01]  /*5e40*/  FADD R66, R18, R77 ;  /* 0x0000004d12427221 */ /* 0x000fe20000000000 */
[----:B------:R-:W-:Y:S01]  /*5e50*/  FSETP.GEU.AND P2, PT, R81, -126, PT ;  /* 0xc2fc00005100780b */ /* 0x000fe20003f4e000 */
[----:B------:R-:W-:Y:S01]  /*5e60*/  FADD R55, R55, R68 ;  /* 0x0000004437377221 */ /* 0x000fe20000000000 */
[----:B------:R-:W-:Y:S01]  /*5e70*/  @!P3 FMUL R83, R83, 0.5 ;  /* 0x3f0000005353b820 */ /* 0x000fe20000400000 */
[----:B------:R3:W4:Y:S01]  /*5e80*/  MUFU.EX2 R80, R51 ;  /* 0x0000003300507308 */ /* 0x0007220000000800 */
[----:B-1----:R-:W-:Y:S01]  /*5e90*/  @!P4 FMUL R75, R75, R75 ;  /* 0x0000004b4b4bc220 */ /* 0x002fe20000400000 */
[----:B------:R-:W-:Y:S01]  /*5ea0*/  FSETP.GEU.AND P4, PT, R79, -126, PT ;  /* 0xc2fc00004f00780b */ /* 0x000fe20003f8e000 */
[----:B------:R-:W-:Y:S01]  /*5eb0*/  FADD R72, R13, R66 ;  /* 0x000000420d487221 */ /* 0x000fe20000000000 */
[----:B------:R-:W-:Y:S01]  /*5ec0*/  FADD R13, R21, R22 ;  /* 0x00000016150d7221 */ /* 0x000fe20000000000 */
[----:B------:R-:W-:Y:S01]  /*5ed0*/  FADD R66, R45, R60 ;  /* 0x0000003c2d427221 */ /* 0x000fe20000000000 */
[C---:B------:R-:W-:Y:S01]  /*5ee0*/  FADD R85, R46.reuse, R75 ;  /* 0x0000004b2e557221 */ /* 0x040fe20000000000 */
[----:B------:R-:W-:Y:S01]  /*5ef0*/  F2FP.BF16.F32.PACK_AB R33, R46, R33 ;  /* 0x000000212e21723e */ /* 0x000fe200000010ff */
[----:B------:R-:W1:Y:S01]  /*5f00*/  MUFU.EX2 R83, R83 ;  /* 0x0000005300537308 */ /* 0x000e620000000800 */
[----:B--2---:R-:W-:Y:S01]  /*5f10*/  @!P6 FMUL R82, R82, R82 ;  /* 0x000000525252e220 */ /* 0x004fe20000400000 */
[----:B------:R-:W-:Y:S01]  /*5f20*/  FSETP.GEU.AND P6, PT, R87, -126, PT ;  /* 0xc2fc00005700780b */ /* 0x000fe20003fce000 */
[----:B---3--:R-:W-:Y:S01]  /*5f30*/  FADD R51, R41, R56 ;  /* 0x0000003829337221 */ /* 0x008fe20000000000 */
[----:B------:R-:W-:Y:S01]  /*5f40*/  FADD R66, R13, R66 ;  /* 0x000000420d427221 */ /* 0x000fe20000000000 */
[----:B------:R-:W-:Y:S01]  /*5f50*/  FADD R13, R25, R62 ;  /* 0x0000003e190d7221 */ /* 0x000fe20000000000 */
[----:B------:R-:W-:Y:S01]  /*5f60*/  FADD R137, R39, R82 ;  /* 0x0000005227897221 */ /* 0x000fe20000000000 */
[----:B------:R-:W-:Y:S01]  /*5f70*/  @!P4 FMUL R79, R79, 0.5 ;  /* 0x3f0000004f4fc820 */ /* 0x000fe20000400000 */
[----:B------:R-:W-:Y:S01]  /*5f80*/  FADD R70, R26, R51 ;  /* 0x000000331a467221 */ /* 0x000fe20000000000 */
[----:B----4-:R-:W-:Y:S01]  /*5f90*/  @!P5 FMUL R80, R80, R80 ;  /* 0x000000505050d220 */ /* 0x010fe20000400000 */
[----:B------:R-:W-:Y:S01]  /*5fa0*/  FSETP.GEU.AND P5, PT, R86, -126, PT ;  /* 0xc2fc00005600780b */ /* 0x000fe20003fae000 */
[----:B------:R-:W-:Y:S01]  /*5fb0*/  FADD R26, R16, R69 ;  /* 0x00000045101a7221 */ /* 0x000fe20000000000 */
[----:B------:R-:W-:Y:S01]  /*5fc0*/  @!P2 FMUL R81, R81, 0.5 ;  /* 0x3f0000005151a820 */ /* 0x000fe20000400000 */
[----:B------:R-:W2:Y:S01]  /*5fd0*/  MUFU.EX2 R79, R79 ;  /* 0x0000004f004f7308 */ /* 0x000ea20000000800 */
[----:B------:R-:W-:Y:S01]  /*5fe0*/  FADD R138, R13, R136 ;  /* 0x000000880d8a7221 */ /* 0x000fe20000000000 */
[----:B------:R-:W-:Y:S01]  /*5ff0*/  @!P6 FMUL R87, R87, 0.5 ;  /* 0x3f0000005757e820 */ /* 0x000fe20000400000 */
[----:B------:R-:W-:Y:S01]  /*6000*/  FADD R51, R11, R26 ;  /* 0x0000001a0b337221 */ /* 0x000fe20000000000 */
[----:B-1----:R-:W-:Y:S01]  /*6010*/  @!P3 FMUL R83, R83, R83 ;  /* 0x000000535353b220 */ /* 0x002fe20000400000 */
[----:B------:R-:W-:Y:S01]  /*6020*/  FSETP.GEU.AND P3, PT, R14, -126, PT ;  /* 0xc2fc00000e00780b */ /* 0x000fe20003f6e000 */
[----:B------:R-:W-:Y:S01]  /*6030*/  FADD R11, R17, R20 ;  /* 0x00000014110b7221 */ /* 0x000fe20000000000 */
[----:B------:R-:W-:Y:S01]  /*6040*/  FADD R26, R37, R52 ;  /* 0x00000034251a7221 */ /* 0x000fe20000000000 */
[----:B------:R-:W1:Y:S01]  /*6050*/  MUFU.EX2 R87, R87 ;  /* 0x0000005700577308 */ /* 0x000e620000000800 */
[----:B------:R-:W-:Y:S01]  /*6060*/  FADD R141, R84, R137 ;  /* 0x00000089548d7221 */ /* 0x000fe20000000000 */
[----:B------:R-:W-:Y:S01]  /*6070*/  @!P5 FMUL R86, R86, 0.5 ;  /* 0x3f0000005656d820 */ /* 0x000fe20000400000 */
[----:B------:R-:W-:Y:S01]  /*6080*/  FADD R11, R11, R26 ;  /* 0x0000001a0b0b7221 */ /* 0x000fe20000000000 */
[----:B------:R-:W-:Y:S01]  /*6090*/  FADD R26, R30, R47 ;  /* 0x0000002f1e1a7221 */ /* 0x000fe20000000000 */
[----:B------:R-:W-:Y:S01]  /*60a0*/  FADD R13, R27, R64 ;  /* 0x000000401b0d7221 */ /* 0x000fe20000000000 */
[----:B------:R-:W-:Y:S01]  /*60b0*/  FADD R84, R35, R80 ;  /* 0x0000005023547221 */ /* 0x000fe20000000000 */
[----:B------:R-:W-:Y:S01]  /*60c0*/  FADD R59, R59, R70 ;  /* 0x000000463b3b7221 */ /* 0x000fe20000000000 */
[----:B------:R-:W3:Y:S01]  /*60d0*/  MUFU.EX2 R86, R86 ;  /* 0x0000005600567308 */ /* 0x000ee20000000800 */
[----:B------:R-:W-:Y:S01]  /*60e0*/  FADD R139, R26, R85 ;  /* 0x000000551a8b7221 */ /* 0x000fe20000000000 */
[----:B------:R-:W-:Y:S01]  /*60f0*/  @!P3 FMUL R14, R14, 0.5 ;  /* 0x3f0000000e0eb820 */ /* 0x000fe20000400000 */
[----:B------:R-:W-:Y:S01]  /*6100*/  FADD R26, R38, R67 ;  /* 0x00000043261a7221 */ /* 0x000fe20000000000 */
[----:B------:R-:W-:Y:S01]  /*6110*/  FADD R85, R54, R83 ;  /* 0x0000005336557221 */ /* 0x000fe20000000000 */
[----:B--2---:R-:W-:Y:S01]  /*6120*/  @!P4 FMUL R79, R79, R79 ;  /* 0x0000004f4f4fc220 */ /* 0x004fe20000400000 */
[----:B------:R-:W-:Y:S01]  /*6130*/  FADD R140, R13, R84 ;  /* 0x000000540d8c7221 */ /* 0x000fe20000000000 */
[----:B------:R-:W-:Y:S01]  /*6140*/  FADD R13, R34, R63 ;  /* 0x0000003f220d7221 */ /* 0x000fe20000000000 */
[----:B------:R-:W-:Y:S01]  /*6150*/  FADD R142, R26, R85 ;  /* 0x000000551a8e7221 */ /* 0x000fe20000000000 */
[----:B-1----:R-:W-:Y:S01]  /*6160*/  @!P6 FMUL R87, R87, R87 ;  /* 0x000000575757e220 */ /* 0x002fe20000400000 */
[----:B------:R-:W1:Y:S01]  /*6170*/  MUFU.EX2 R14, R14 ;  /* 0x0000000e000e7308 */ /* 0x000e620000000800 */
[----:B------:R-:W-:Y:S01]  /*6180*/  FADD R26, R31, R74 ;  /* 0x0000004a1f1a7221 */ /* 0x000fe20000000000 */
[----:B------:R-:W-:Y:S01]  /*6190*/  FADD R136, R50, R79 ;  /* 0x0000004f32887221 */ /* 0x000fe20000000000 */
[----:B------:R-:W-:Y:S01]  /*61a0*/  FADD R84, R42, R71 ;  /* 0x000000472a547221 */ /* 0x000fe20000000000 */
[----:B------:R-:W-:Y:S01]  /*61b0*/  FADD R137, R58, R87 ;  /* 0x000000573a897221 */ /* 0x000fe20000000000 */
[----:B------:R-:W-:Y:S01]  /*61c0*/  FADD R72, R51, R72 ;  /* 0x0000004833487221 */ /* 0x000fe20000000000 */
[----:B------:R-:W-:Y:S01]  /*61d0*/  FADD R13, R13, R136 ;  /* 0x000000880d0d7221 */ /* 0x000fe20000000000 */
[----:B---3--:R-:W-:Y:S01]  /*61e0*/  @!P5 FMUL R86, R86, R86 ;  /* 0x000000565656d220 */ /* 0x008fe20000400000 */
[----:B------:R-:W2:Y:S01]  /*61f0*/  MUFU.EX2 R81, R81 ;  /* 0x0000005100517308 */ /* 0x000ea20000000800 */
[----:B------:R-:W-:Y:S01]  /*6200*/  FADD R84, R84, R137 ;  /* 0x0000008954547221 */ /* 0x000fe20000000000 */
        /* <DEDUP_REMOVED lines=10> */
[----:B------:R-:W-:Y:S01]  /*62b0*/  SHF.L.U32 R11, R9, 0x1f, RZ ;  /* 0x0000001f090b7819 */ /* 0x000fe200000006ff */
[----:B------:R-:W-:Y:S01]  /*62c0*/  FADD R55, R55, R66 ;  /* 0x0000004237377221 */ /* 0x000fe20000000000 */
[----:B-1----:R-:W-:Y:S01]  /*62d0*/  @!P3 FMUL R14, R14, R14 ;  /* 0x0000000e0e0eb220 */ /* 0x002fe20000400000 */
[----:B------:R-:W-:Y:S01]  /*62e0*/  FADD R85, R138, R85 ;  /* 0x000000558a557221 */ /* 0x000fe20000000000 */
[----:B------:R-:W-:Y:S01]  /*62f0*/  F2FP.BF16.F32.PACK_AB R27, R34, R27 ;  /* 0x0000001b221b723e */ /* 0x000fe200000010ff */
[----:B--2---:R-:W-:Y:S01]  /*6300*/  @!P2 FMUL R81, R81, R81 ;  /* 0x000000515151a220 */ /* 0x004fe20000400000 */
[----:B------:R1:W2:Y:S01]  /*6310*/  SYNCS.PHASECHK.TRANS64.TRYWAIT P2, [UR7+0x24000], R11 ;  /* 0x0240000bff0075a7 */ /* 0x0002a20008040147 */
[----:B------:R-:W-:Y:S01]  /*6320*/  FADD R84, R85, R84 ;  /* 0x0000005455547221 */ /* 0x000fe20000000000 */
[----:B------:R-:W-:Y:S01]  /*6330*/  F2FP.BF16.F32.PACK_AB R34, R37, R16 ;  /* 0x000000102522723e */ /* 0x000fe200000010ff */
[----:B------:R-:W-:Y:S01]  /*6340*/  FFMA R3, R14, R3, R55 ;  /* 0x000000030e037223 */ /* 0x000fe20000000037 */
[----:B------:R-:W-:Y:S01]  /*6350*/  F2FP.BF16.F32.PACK_AB R31, R42, R31 ;  /* 0x0000001f2a1f723e */ /* 0x000fe200000010ff */
[----:B------:R-:W-:Y:S01]  /*6360*/  FFMA R4, R81, R4, R84 ;  /* 0x0000000451047223 */ /* 0x000fe20000000054 */
[----:B------:R-:W-:Y:S01]  /*6370*/  F2FP.BF16.F32.PACK_AB R35, R50, R35 ;  /* 0x000000233223723e */ /* 0x000fe200000010ff */
[-C--:B------:R-:W-:Y:S01]  /*6380*/  FMUL R88, R88, R14.reuse ;  /* 0x0000000e58587220 */ /* 0x080fe20000400000 */
[----:B------:R-:W-:Y:S01]  /*6390*/  F2FP.BF16.F32.PACK_AB R37, R54, R39 ;  /* 0x000000273625723e */ /* 0x000fe200000010ff */
[-C--:B------:R-:W-:Y:S01]  /*63a0*/  FMUL R89, R89, R14.reuse ;  /* 0x0000000e59597220 */ /* 0x080fe20000400000 */
[----:B------:R-:W-:Y:S01]  /*63b0*/  F2FP.BF16.F32.PACK_AB R25, R30, R25 ;  /* 0x000000191e19723e */ /* 0x000fe200000010ff */
[----:B------:R-:W-:Y:S01]  /*63c0*/  FMUL R92, R92, R14 ;  /* 0x0000000e5c5c7220 */ /* 0x000fe20000400000 */
        /* <DEDUP_REMOVED lines=11> */
[-C--:B------:R-:W-:Y:S01]  /*6480*/  FMUL R104, R104, R14.reuse ;  /* 0x0000000e68687220 */ /* 0x080fe20000400000 */
        /* <DEDUP_REMOVED lines=14> */
[----:B------:R-:W-:Y:S01]  /*6570*/  FMUL R133, R133, R14 ;  /* 0x0000000e85857220 */ /* 0x000fe20000400000 */
        /* <DEDUP_REMOVED lines=35> */
[----:B------:R-:W-:Y:S01]  /*67b0*/  F2FP.BF16.F32.PACK_AB R54, R60, R77 ;  /* 0x0000004d3c36723e */ /* 0x000fe200000010ff */
[----:B-12---:R-:W-:Y:S06]  /*67c0*/  @!P0 BRA `(.L_x_27) ;  /* 0x0000000000048947 */ /* 0x006fec0003800000 */
[----:B------:R-:W-:Y:S01]  /*67d0*/  BPT.TRAP 0x1 ;  /* 0x000000040000795c */ /* 0x000fe20000300000 */
.L_x_27:
[----:B------:R-:W-:Y:S05]  /*67e0*/  @P2 BRA `(.L_x_28) ;  /* 0x0000000000082947 */ /* 0x000fea0003800000 */
[----:B------:R-:W1:Y:S02]  /*67f0*/  SYNCS.PHASECHK.TRANS64.TRYWAIT P2, [UR7+0x24000], R11 ;  /* 0x0240000bff0075a7 */ /* 0x000e640008040147 */
[----:B-1----:R-:W-:Y:S05]  /*6800*/  @!P2 BRA `(.L_x_29) ;  /* 0x000000680048a947 */ /* 0x002fea0003800000 */
.L_x_28:
[----:B------:R-:W-:Y:S01]  /*6810*/  UIMAD UR10, UR11, 0x600, UR6 ;  /* 0x000006000b0a78a4 */ /* 0x000fe2000f8e0206 */
[----:B------:R-:W-:Y:S01]  /*6820*/  WARPGROUP.ARRIVE ;  /* 0x00000000000079c5 */ /* 0x000fe20000000000 */
[----:B------:R-:W-:Y:S01]  /*6830*/  UMOV UR15, 0x80000020 ;  /* 0x80000020000f7882 */ /* 0x000fe20000000000 */
[----:B------:R-:W-:-:S04]  /*6840*/  F2FP.BF16.F32.PACK_AB R55, R87, R86 ;  /* 0x000000565737723e */ /* 0x000fc800000010ff */
[----:B------:R-:W-:Y:S02]  /*6850*/  UMOV UR14, UR10 ;  /* 0x0000000a000e7c82 */ /* 0x000fe40008000000 */
        /* <DEDUP_REMOVED lines=28> */
[----:B------:R-:W-:Y:S01]  /*6a20*/  UIADD3 UR10, UR10, 0x1c0, URZ ;  /* 0x000001c00a0a7890 */ /* 0x000fe2000fffe03f */
[----:B------:R-:W-:Y:S02]  /*6a30*/  WARPGROUP.DEPBAR.LE gsb0, 0x0 ;  /* 0x00008000000079c5 */ /* 0x000fe40000010000 */
[----:B------:R-:W-:-:S06]  /*6a40*/  WARPGROUP.ARRIVE ;  /* 0x00000000000079c5 */ /* 0x000fcc0000000000 */
[----:B------:R-:W-:Y:S01]  /*6a50*/  HGMMA.64x96x16.F32.BF16 R88, R48, gdesc[UR12].tnspB, R88, gsb0 ;  /* 0x4160000c30587df0 */ /* 0x000fe20008001858 */
[----:B------:R-:W-:Y:S01]  /*6a60*/  UMOV UR14, UR10 ;  /* 0x0000000a000e7c82 */ /* 0x000fe20008000000 */
[----:B------:R-:W-:Y:S01]  /*6a70*/  UMOV UR15, 0x80000020 ;  /* 0x80000020000f7882 */ /* 0x000fe20000000000 */
[----:B------:R-:W-:Y:S02]  /*6a80*/  WARPGROUP.DEPBAR.LE gsb0, 0x0 ;  /* 0x00008000000079c5 */ /* 0x000fe40000010000 */
[----:B------:R-:W-:-:S06]  /*6a90*/  WARPGROUP.ARRIVE ;  /* 0x00000000000079c5 */ /* 0x000fcc0000000000 */
[----:B------:R-:W-:Y:S03]  /*6aa0*/  HGMMA.64x96x16.F32.BF16 R88, R52, gdesc[UR12].tnspB, R88, gsb0 ;  /* 0x4160000c34587df0 */ /* 0x000fe60008001858 */
[----:B------:R-:W-:Y:S02]  /*6ab0*/  WARPGROUP.DEPBAR.LE gsb0, 0x0 ;  /* 0x00008000000079c5 */ /* 0x000fe40000010000 */
[----:B------:R-:W-:Y:S05]  /*6ac0*/  @!P0 BRA `(.L_x_30) ;  /* 0x0000000000048947 */ /* 0x000fea0003800000 */
[----:B------:R-:W-:Y:S01]  /*6ad0*/  BPT.TRAP 0x1 ;  /* 0x000000040000795c */ /* 0x000fe20000300000 */
.L_x_30:
[----:B------:R-:W-:-:S04]  /*6ae0*/  ULEA UR7, UR5, UR38, 0x3 ;  /* 0x0000002605077291 */ /* 0x000fc8000f8e183f */
[----:B------:R-:W-:-:S04]  /*6af0*/  UIADD3 UR7, UR7, 0x24028, URZ ;  /* 0x0002402807077890 */ /* 0x000fc8000fffe03f */
[----:B------:R-:W-:-:S09]  /*6b00*/  UPRMT UR7, URZ, 0x654, UR7 ;  /* 0x000006543f077896 */ /* 0x000fd20008000007 */
[----:B------:R-:W-:Y:S01]  /*6b10*/  SYNCS.ARRIVE.TRANS64.RED.A1T0 RZ, [UR7], RZ ;  /* 0x000000ffffff79a7 */ /* 0x000fe20008100407 */
[----:B------:R-:W-:Y:S05]  /*6b20*/  @P1 BRA `(.L_x_31) ;  /* 0x0000000000041947 */ /* 0x000fea0003800000 */
[----:B------:R-:W-:Y:S01]  /*6b30*/  BPT.TRAP 0x1 ;  /* 0x000000040000795c */ /* 0x000fe20000300000 */
.L_x_31:
[----:B------:R-:W-:-:S04]  /*6b40*/  UIADD3 UR5, UR5, 0x1, URZ ;  /* 0x0000000105057890 */ /* 0x000fc8000fffe03f */
[----:B------:R-:W-:-:S04]  /*6b50*/  UISETP.NE.AND UP0, UPT, UR5, 0x5, UPT ;  /* 0x000000050500788c */ /* 0x000fc8000bf05270 */
[----:B------:R-:W-:Y:S01]  /*6b60*/  USEL UR7, UR5, URZ, UP0 ;  /* 0x0000003f05077287 */ /* 0x000fe20008000000 */
[----:B------:R-:W-:Y:S11]  /*6b70*/  @!P0 BRA `(.L_x_32) ;  /* 0x0000000000048947 */ /* 0x000ff60003800000 */
[----:B------:R-:W-:Y:S01]  /*6b80*/  BPT.TRAP 0x1 ;  /* 0x000000040000795c */ /* 0x000fe20000300000 */
.L_x_32:
[----:B------:R-:W-:-:S04]  /*6b90*/  ULEA UR5, UR7, UR38, 0x3 ;  /* 0x0000002607057291 */ /* 0x000fc8000f8e183f */
[----:B------:R-:W-:-:S04]  /*6ba0*/  UIADD3 UR5, UR5, 0x24028, URZ ;  /* 0x0002402805057890 */ /* 0x000fc8000fffe03f */
[----:B------:R-:W-:-:S09]  /*6bb0*/  UPRMT UR5, URZ, 0x654, UR5 ;  /* 0x000006543f057896 */ /* 0x000fd20008000005 */
[----:B------:R-:W-:Y:S01]  /*6bc0*/  SYNCS.ARRIVE.TRANS64.RED.A1T0 RZ, [UR5], RZ ;  /* 0x000000ffffff79a7 */ /* 0x000fe20008100405 */
[----:B------:R-:W-:Y:S05]  /*6bd0*/  @P1 BRA `(.L_x_33) ;  /* 0x0000000000041947 */ /* 0x000fea0003800000 */
[----:B------:R-:W-:Y:S01]  /*6be0*/  BPT.TRAP 0x1 ;  /* 0x000000040000795c */ /* 0x000fe20000300000 */
.L_x_33:
[----:B------:R-:W-:Y:S01]  /*6bf0*/  UIADD3 UR5, UR7, 0x1, URZ ;  /* 0x0000000107057890 */ /* 0x000fe2000fffe03f */
[C---:B------:R-:W-:Y:S01]  /*6c00*/  ISETP.GT.AND P2, PT, R8.reuse, 0x2, PT ;  /* 0x000000020800780c */ /* 0x040fe20003f44270 */
[----:B------:R-:W-:Y:S01]  /*6c10*/  UIADD3 UR7, UR11, 0x1, URZ ;  /* 0x000000010b077890 */ /* 0x000fe2000fffe03f */
[----:B------:R-:W-:Y:S01]  /*6c20*/  IADD3 R8, R8, -0x1, RZ ;  /* 0xffffffff08087810 */ /* 0x000fe20007ffe0ff */
[----:B------:R-:W-:Y:S01]  /*6c30*/  UISETP.NE.AND UP0, UPT, UR5, 0x5, UPT ;  /* 0x000000050500788c */ /* 0x000fe2000bf05270 */
[----:B------:R-:W-:Y:S01]  /*6c40*/  IADD3 R5, R5, 0x80, RZ ;  /* 0x0000008005057810 */ /* 0x000fe20007ffe0ff */
[----:B------:R-:W-:Y:S01]  /*6c50*/  UISETP.NE.AND UP2, UPT, UR7, 0x5, UPT ;  /* 0x000000050700788c */ /* 0x000fe2000bf45270 */
[----:B-1----:R-:W-:Y:S01]  /*6c60*/  IMAD.MOV.U32 R11, RZ, RZ, R6 ;  /* 0x000000ffff0b7224 */ /* 0x002fe200078e0006 */
[----:B------:R-:W-:Y:S01]  /*6c70*/  USEL UR5, UR5, URZ, UP0 ;  /* 0x0000003f05057287 */ /* 0x000fe20008000000 */
[----:B------:R-:W-:Y:S01]  /*6c80*/  MOV R13, R7 ;  /* 0x00000007000d7202 */ /* 0x000fe20000000f00 */
[----:B------:R-:W-:-:S02]  /*6c90*/  USEL UR10, URZ, 0x1, UP2 ;  /* 0x000000013f0a7887 */ /* 0x000fc40009000000 */
[----:B------:R-:W-:-:S04]  /*6ca0*/  USEL UR7, UR7, URZ, UP2 ;  /* 0x0000003f07077287 */ /* 0x000fc80009000000 */
[----:B------:R-:W-:Y:S01]  /*6cb0*/  LOP3.LUT R9, R9, UR10, RZ, 0x3c, !PT ;  /* 0x0000000a09097c12 */ /* 0x000fe2000f8e3cff */
[----:B------:R-:W-:Y:S07]  /*6cc0*/  @P2 BRA `(.L_x_34) ;  /* 0xffffffd4005c2947 */ /* 0x000fee000383ffff */
.L_x_23:
[----:B------:R-:W-:-:S13]  /*6cd0*/  ISETP.GE.AND P2, PT, R8, 0x1, PT ;  /* 0x000000010800780c */ /* 0x000fda0003f46270 */
[----:B------:R-:W-:Y:S05]  /*6ce0*/  @!P2 BRA `(.L_x_35) ;  /* 0x000000340028a947 */ /* 0x000fea0003800000 */
[----:B------:R-:W-:Y:S01]  /*6cf0*/  MOV R10, R6 ;  /* 0x00000006000a7202 */ /* 0x000fe20000000f00 */
[----:B------:R-:W-:Y:S01]  /*6d00*/  IMAD.MOV.U32 R11, RZ, RZ, R7 ;  /* 0x000000ffff0b7224 */ /* 0x000fe200078e0007 */
[----:B------:R-:W-:-:S06]  /*6d10*/  ULDC UR33, c[0x0][0x604] ;  /* 0x0001810000217ab9 */ /* 0x000fcc0000000800 */
.L_x_46:
[----:B------:R-:W-:Y:S05]  /*6d20*/  @!P0 BRA `(.L_x_36) ;  /* 0x0000000000048947 */ /* 0x000fea0003800000 */
[----:B------:R-:W-:Y:S01]  /*6d30*/  BPT.TRAP 0x1 ;  /* 0x000000040000795c */ /* 0x000fe20000300000 */
.L_x_36:
[----:B------:R-:W-:Y:S01]  /*6d40*/  ULEA UR10, UR7, UR38, 0x3 ;  /* 0x00000026070a7291 */ /* 0x000fe2000f8e183f */
[----:B------:R-:W-:-:S08]  /*6d50*/  SHF.L.U32 R6, R9, 0x1f, RZ ;  /* 0x0000001f09067819 */ /* 0x000fd000000006ff */
[----:B------:R-:W1:Y:S02]  /*6d60*/  SYNCS.PHASECHK.TRANS64.TRYWAIT P2, [UR10+0x24000], R6 ;  /* 0x02400006ff0075a7 */ /* 0x000e64000804014a */
[----:B-1----:R-:W-:Y:S05]  /*6d70*/  @!P2 BRA `(.L_x_37) ;  /* 0x000000640004a947 */ /* 0x002fea0003800000 */
.L_x_108:
        /* <DEDUP_REMOVED lines=37> */
.L_x_38:
[C---:B------:R-:W-:Y:S01]  /*6fd0*/  IADD3 R13, R5.reuse, 0x1, RZ ;  /* 0x00000001050d7810 */ /* 0x040fe20007ffe0ff */
[C---:B------:R-:W-:Y:S01]  /*6fe0*/  VIADD R17, R5.reuse, 0x9 ;  /* 0x0000000905117836 */ /* 0x040fe20000000000 */
[C---:B------:R-:W-:Y:S01]  /*6ff0*/  ISETP.GE.AND P2, PT, R0.reuse, R5, PT ;  /* 0x000000050000720c */ /* 0x040fe20003f46270 */
[C---:B------:R-:W-:Y:S01]  /*7000*/  VIADD R141, R5.reuse, 0x21 ;  /* 0x00000021058d7836 */ /* 0x040fe20000000000 */
[C---:B------:R-:W-:Y:S01]  /*7010*/  IADD3 R15, R5.reuse, 0x8, RZ ;  /* 0x00000008050f7810 */ /* 0x040fe20007ffe0ff */
[C---:B------:R-:W-:Y:S01]  /*7020*/  VIADD R153, R5.reuse, 0x39 ;  /* 0x0000003905997836 */ /* 0x040fe20000000000 */
[----:B------:R-:W-:Y:S01]  /*7030*/  ISETP.GE.AND P3, PT, R0, R13, PT ;  /* 0x0000000d0000720c */ /* 0x000fe20003f66270 */
[C---:B------:R-:W-:Y:S01]  /*7040*/  VIADD R165, R5.reuse, 0x51 ;  /* 0x0000005105a57836 */ /* 0x040fe20000000000 */
[----:B-1----:R-:W-:Y:S01]  /*7050*/  FSEL R7, R24, -INF , P2 ;  /* 0xff80000018077808 */ /* 0x002fe20001000000 */
[----:B------:R-:W-:Y:S01]  /*7060*/  VIADD R177, R5, 0x69 ;  /* 0x0000006905b17836 */ /* 0x000fe20000000000 */
[----:B------:R-:W-:Y:S01]  /*7070*/  ISETP.GE.AND P2, PT, R0, R15, PT ;  /* 0x0000000f0000720c */ /* 0x000fe20003f46270 */
[----:B------:R-:W-:Y:S01]  /*7080*/  ULEA UR7, UR11, UR38, 0x3 ;  /* 0x000000260b077291 */ /* 0x000fe2000f8e183f */
[----:B------:R-:W-:-:S02]  /*7090*/  FSEL R25, R25, -INF , P3 ;  /* 0xff80000019197808 */ /* 0x000fc40001800000 */
[----:B------:R-:W-:Y:S02]  /*70a0*/  FMNMX R6, R7, R10, !PT ;  /* 0x0000000a07067209 */ /* 0x000fe40007800000 */
[----:B------:R-:W-:Y:S02]  /*70b0*/  IADD3 R19, R5, 0x10, RZ ;  /* 0x0000001005137810 */ /* 0x000fe40007ffe0ff */
[----:B------:R-:W-:Y:S02]  /*70c0*/  ISETP.GE.AND P3, PT, R0, R17, PT ;  /* 0x000000110000720c */ /* 0x000fe40003f66270 */
[----:B------:R-:W-:Y:S02]  /*70d0*/  FSEL R28, R28, -INF , P2 ;  /* 0xff8000001c1c7808 */ /* 0x000fe40001000000 */
[----:B------:R-:W-:Y:S02]  /*70e0*/  FMNMX R23, R25, R6, !PT ;  /* 0x0000000619177209 */ /* 0x000fe40007800000 */
[----:B------:R-:W-:-:S02]  /*70f0*/  IADD3 R21, R5, 0x11, RZ ;  /* 0x0000001105157810 */ /* 0x000fc40007ffe0ff */
[----:B------:R-:W-:Y:S02]  /*7100*/  ISETP.GE.AND P2, PT, R0, R19, PT ;  /* 0x000000130000720c */ /* 0x000fe40003f46270 */
[----:B------:R-:W-:Y:S02]  /*7110*/  FSEL R29, R29, -INF , P3 ;  /* 0xff8000001d1d7808 */ /* 0x000fe40001800000 */
[----:B------:R-:W-:Y:S01]  /*7120*/  FMNMX R6, R28, R23, !PT ;  /* 0x000000171c067209 */ /* 0x000fe20007800000 */
[----:B------:R-:W-:Y:S01]  /*7130*/  VIADD R23, R5, 0x18 ;  /* 0x0000001805177836 */ /* 0x000fe20000000000 */
[----:B------:R-:W-:Y:S02]  /*7140*/  ISETP.GE.AND P3, PT, R0, R21, PT ;  /* 0x000000150000720c */ /* 0x000fe40003f66270 */
[----:B------:R-:W-:Y:S02]  /*7150*/  FSEL R32, R32, -INF , P2 ;  /* 0xff80000020207808 */ /* 0x000fe40001000000 */
[----:B------:R-:W-:-:S02]  /*7160*/  FMNMX R139, R29, R6, !PT ;  /* 0x000000061d8b7209 */ /* 0x000fc40007800000 */
[----:B------:R-:W-:Y:S02]  /*7170*/  IADD3 R137, R5, 0x19, RZ ;  /* 0x0000001905897810 */ /* 0x000fe40007ffe0ff */
[----:B------:R-:W-:Y:S02]  /*7180*/  ISETP.GE.AND P2, PT, R0, R23, PT ;  /* 0x000000170000720c */ /* 0x000fe40003f46270 */
[----:B------:R-:W-:Y:S02]  /*7190*/  FSEL R33, R33, -INF , P3 ;  /* 0xff80000021217808 */ /* 0x000fe40001800000 */
[----:B------:R-:W-:Y:S02]  /*71a0*/  FMNMX R6, R32, R139, !PT ;  /* 0x0000008b20067209 */ /* 0x000fe40007800000 */
[----:B------:R-:W-:Y:S02]  /*71b0*/  IADD3 R139, R5, 0x20, RZ ;  /* 0x00000020058b7810 */ /* 0x000fe40007ffe0ff */
[----:B------:R-:W-:-:S02]  /*71c0*/  ISETP.GE.AND P3, PT, R0, R137, PT ;  /* 0x000000890000720c */ /* 0x000fc40003f66270 */
[----:B------:R-:W-:Y:S02]  /*71d0*/  FSEL R36, R36, -INF , P2 ;  /* 0xff80000024247808 */ /* 0x000fe40001000000 */
[----:B------:R-:W-:Y:S02]  /*71e0*/  FMNMX R143, R33, R6, !PT ;  /* 0x00000006218f7209 */ /* 0x000fe40007800000 */
[----:B------:R-:W-:Y:S02]  /*71f0*/  ISETP.GE.AND P2, PT, R0, R139, PT ;  /* 0x0000008b0000720c */ /* 0x000fe40003f46270 */
[----:B------:R-:W-:Y:S02]  /*7200*/  FSEL R37, R37, -INF , P3 ;  /* 0xff80000025257808 */ /* 0x000fe40001800000 */
[----:B------:R-:W-:Y:S02]  /*7210*/  FMNMX R6, R36, R143, !PT ;  /* 0x0000008f24067209 */ /* 0x000fe40007800000 */
[----:B------:R-:W-:-:S02]  /*7220*/  IADD3 R143, R5, 0x28, RZ ;  /* 0x00000028058f7810 */ /* 0x000fc40007ffe0ff */
[----:B------:R-:W-:Y:S02]  /*7230*/  ISETP.GE.AND P3, PT, R0, R141, PT ;  /* 0x0000008d0000720c */ /* 0x000fe40003f66270 */
[----:B------:R-:W-:Y:S02]  /*7240*/  FSEL R40, R40, -INF , P2 ;  /* 0xff80000028287808 */ /* 0x000fe40001000000 */
[----:B------:R-:W-:Y:S02]  /*7250*/  FMNMX R147, R37, R6, !PT ;  /* 0x0000000625937209 */ /* 0x000fe40007800000 */
[----:B------:R-:W-:Y:S02]  /*7260*/  IADD3 R145, R5, 0x29, RZ ;  /* 0x0000002905917810 */ /* 0x000fe40007ffe0ff */
[----:B------:R-:W-:Y:S02]  /*7270*/  ISETP.GE.AND P2, PT, R0, R143, PT ;  /* 0x0000008f0000720c */ /* 0x000fe40003f46270 */
[----:B------:R-:W-:-:S02]  /*7280*/  FSEL R41, R41, -INF , P3 ;  /* 0xff80000029297808 */ /* 0x000fc40001800000 */
[----:B------:R-:W-:Y:S01]  /*7290*/  FMNMX R6, R40, R147, !PT ;  /* 0x0000009328067209 */ /* 0x000fe20007800000 */
[----:B------:R-:W-:Y:S01]  /*72a0*/  VIADD R147, R5, 0x30 ;  /* 0x0000003005937836 */ /* 0x000fe20000000000 */
[----:B------:R-:W-:Y:S02]  /*72b0*/  ISETP.GE.AND P3, PT, R0, R145, PT ;  /* 0x000000910000720c */ /* 0x000fe40003f66270 */
[----:B------:R-:W-:Y:S02]  /*72c0*/  FSEL R44, R44, -INF , P2 ;  /* 0xff8000002c2c7808 */ /* 0x000fe40001000000 */
[----:B------:R-:W-:Y:S02]  /*72d0*/  FMNMX R151, R41, R6, !PT ;  /* 0x0000000629977209 */ /* 0x000fe40007800000 */
[----:B------:R-:W-:Y:S02]  /*72e0*/  IADD3 R149, R5, 0x31, RZ ;  /* 0x0000003105957810 */ /* 0x000fe40007ffe0ff */
[----:B------:R-:W-:-:S02]  /*72f0*/  ISETP.GE.AND P2, PT, R0, R147, PT ;  /* 0x000000930000720c */ /* 0x000fc40003f46270 */
[----:B------:R-:W-:Y:S02]  /*7300*/  FSEL R45, R45, -INF , P3 ;  /* 0xff8000002d2d7808 */ /* 0x000fe40001800000 */
[----:B------:R-:W-:Y:S02]  /*7310*/  FMNMX R6, R44, R151, !PT ;  /* 0x000000972c067209 */ /* 0x000fe40007800000 */
[----:B------:R-:W-:Y:S02]  /*7320*/  IADD3 R151, R5, 0x38, RZ ;  /* 0x0000003805977810 */ /* 0x000fe40007ffe0ff */
[----:B------:R-:W-:Y:S02]  /*7330*/  ISETP.GE.AND P3, PT, R0, R149, PT ;  /* 0x000000950000720c */ /* 0x000fe40003f66270 */
[----:B------:R-:W-:Y:S02]  /*7340*/  FSEL R48, R48, -INF , P2 ;  /* 0xff80000030307808 */ /* 0x000fe40001000000 */
[----:B------:R-:W-:-:S02]  /*7350*/  FMNMX R155, R45, R6, !PT ;  /* 0x000000062d9b7209 */ /* 0x000fc40007800000 */
[----:B------:R-:W-:Y:S02]  /*7360*/  ISETP.GE.AND P2, PT, R0, R151, PT ;  /* 0x000000970000720c */ /* 0x000fe40003f46270 */
[----:B------:R-:W-:Y:S02]  /*7370*/  FSEL R49, R49, -INF , P3 ;  /* 0xff80000031317808 */ /* 0x000fe40001800000 */
[----:B------:R-:W-:Y:S02]  /*7380*/  FMNMX R6, R48, R155, !PT ;  /* 0x0000009b30067209 */ /* 0x000fe40007800000 */
[----:B------:R-:W-:Y:S02]  /*7390*/  IADD3 R155, R5, 0x40, RZ ;  /* 0x00000040059b7810 */ /* 0x000fe40007ffe0ff */
[----:B------:R-:W-:Y:S02]  /*73a0*/  ISETP.GE.AND P3, PT, R0, R153, PT ;  /* 0x000000990000720c */ /* 0x000fe40003f66270 */
[----:B------:R-:W-:-:S02]  /*73b0*/  FSEL R52, R52, -INF , P2 ;  /* 0xff80000034347808 */ /* 0x000fc40001000000 */
[----:B------:R-:W-:Y:S02]  /*73c0*/  FMNMX R159, R49, R6, !PT ;  /* 0x00000006319f7209 */ /* 0x000fe40007800000 */
[----:B------:R-:W-:Y:S02]  /*73d0*/  IADD3 R157, R5, 0x41, RZ ;  /* 0x00000041059d7810 */ /* 0x000fe40007ffe0ff */
[----:B------:R-:W-:Y:S02]  /*73e0*/  ISETP.GE.AND P2, PT, R0, R155, PT ;  /* 0x0000009b0000720c */ /* 0x000fe40003f46270 */
[----:B------:R-:W-:Y:S02]  /*73f0*/  FSEL R53, R53, -INF , P3 ;  /* 0xff80000035357808 */ /* 0x000fe40001800000 */
[----:B------:R-:W-:Y:S01]  /*7400*/  FMNMX R6, R52, R159, !PT ;  /* 0x0000009f34067209 */ /* 0x000fe20007800000 */
[----:B------:R-:W-:Y:S01]  /*7410*/  VIADD R159, R5, 0x48 ;  /* 0x00000048059f7836 */ /* 0x000fe20000000000 */
[----:B------:R-:W-:-:S02]  /*7420*/  ISETP.GE.AND P3, PT, R0, R157, PT ;  /* 0x0000009d0000720c */ /* 0x000fc40003f66270 */
[----:B------:R-:W-:Y:S02]  /*7430*/  FSEL R56, R56, -INF , P2 ;  /* 0xff80000038387808 */ /* 0x000fe40001000000 */
[----:B------:R-:W-:Y:S02]  /*7440*/  FMNMX R163, R53, R6, !PT ;  /* 0x0000000635a37209 */ /* 0x000fe40007800000 */
[----:B------:R-:W-:Y:S02]  /*7450*/  IADD3 R161, R5, 0x49, RZ ;  /* 0x0000004905a17810 */ /* 0x000fe40007ffe0ff */
[----:B------:R-:W-:Y:S02]  /*7460*/  ISETP.GE.AND P2, PT, R0, R159, PT ;  /* 0x0000009f0000720c */ /* 0x000fe40003f46270 */
[----:B------:R-:W-:Y:S02]  /*7470*/  FSEL R57, R57, -INF , P3 ;  /* 0xff80000039397808 */ /* 0x000fe40001800000 */
[----:B------:R-:W-:-:S02]  /*7480*/  FMNMX R6, R56, R163, !PT ;  /* 0x000000a338067209 */ /* 0x000fc40007800000 */
[----:B------:R-:W-:Y:S02]  /*7490*/  IADD3 R163, R5, 0x50, RZ ;  /* 0x0000005005a37810 */ /* 0x000fe40007ffe0ff */
[----:B------:R-:W-:Y:S02]  /*74a0*/  ISETP.GE.AND P3, PT, R0, R161, PT ;  /* 0x000000a10000720c */ /* 0x000fe40003f66270 */
[----:B------:R-:W-:Y:S02]  /*74b0*/  FSEL R60, R60, -INF , P2 ;  /* 0xff8000003c3c7808 */ /* 0x000fe40001000000 */
[----:B------:R-:W-:Y:S02]  /*74c0*/  FMNMX R167, R57, R6, !PT ;  /* 0x0000000639a77209 */ /* 0x000fe40007800000 */
[----:B------:R-:W-:Y:S02]  /*74d0*/  ISETP.GE.AND P2, PT, R0, R163, PT ;  /* 0x000000a30000720c */ /* 0x000fe40003f46270 */
        /* <DEDUP_REMOVED lines=44> */
[----:B------:R-:W-:-:S02]  /*77a0*/  FSEL R85, R85, -INF , P3 ;  /* 0xff80000055557808 */ /* 0x000fc40001800000 */
[----:B------:R-:W-:Y:S02]  /*77b0*/  FMNMX R6, R84, R187, !PT ;  /* 0x000000bb54067209 */ /* 0x000fe40007800000 */
[C---:B------:R-:W-:Y:S02]  /*77c0*/  ISETP.GE.AND P3, PT, R2.reuse, R13, PT ;  /* 0x0000000d0200720c */ /* 0x040fe40003f66270 */
[----:B------:R-:W-:Y:S02]  /*77d0*/  FMNMX R6, R85, R6, !PT ;  /* 0x0000000655067209 */ /* 0x000fe40007800000 */
[C---:B------:R-:W-:Y:S02]  /*77e0*/  ISETP.GE.AND P5, PT, R2.reuse, R19, PT ;  /* 0x000000130200720c */ /* 0x040fe40003fa6270 */
[----:B------:R-:W-:Y:S01]  /*77f0*/  ISETP.GE.AND P6, PT, R2, R21, PT ;  /* 0x000000150200720c */ /* 0x000fe20003fc6270 */
[----:B------:R-:W1:Y:S01]  /*7800*/  SHFL.BFLY PT, R187, R6, 0x1, 0x1f ;  /* 0x0c201f0006bb7f89 */ /* 0x000e6200000e0000 */
[----:B------:R-:W-:-:S02]  /*7810*/  FSEL R34, R34, -INF , P5 ;  /* 0xff80000022227808 */ /* 0x000fc40002800000 */
[C---:B------:R-:W-:Y:S02]  /*7820*/  ISETP.GE.AND P5, PT, R2.reuse, R141, PT ;  /* 0x0000008d0200720c */ /* 0x040fe40003fa6270 */
[----:B------:R-:W-:Y:S02]  /*7830*/  FSEL R35, R35, -INF , P6 ;  /* 0xff80000023237808 */ /* 0x000fe40003000000 */
[----:B------:R-:W-:Y:S02]  /*7840*/  FSEL R43, R43, -INF , P5 ;  /* 0xff8000002b2b7808 */ /* 0x000fe40002800000 */
[C---:B------:R-:W-:Y:S02]  /*7850*/  ISETP.GE.AND P5, PT, R2.reuse, R151, PT ;  /* 0x000000970200720c */ /* 0x040fe40003fa6270 */
[----:B------:R-:W-:Y:S02]  /*7860*/  ISETP.GE.AND P6, PT, R2, R143, PT ;  /* 0x0000008f0200720c */ /* 0x000fe40003fc6270 */
[----:B------:R-:W-:-:S02]  /*7870*/  FSEL R54, R54, -INF , P5 ;  /* 0xff80000036367808 */ /* 0x000fc40002800000 */
[----:B------:R-:W-:Y:S02]  /*7880*/  ISETP.GE.AND P5, PT, R2, R161, PT ;  /* 0x000000a10200720c */ /* 0x000fe40003fa6270 */
[----:B------:R-:W-:Y:S02]  /*7890*/  FSEL R46, R46, -INF , P6 ;  /* 0xff8000002e2e7808 */ /* 0x000fe40003000000 */
[----:B------:R-:W-:Y:S02]  /*78a0*/  ISETP.GE.AND P6, PT, R2, R153, PT ;  /* 0x000000990200720c */ /* 0x000fe40003fc6270 */
[----:B------:R-:W-:Y:S02]  /*78b0*/  FSEL R63, R63, -INF , P5 ;  /* 0xff8000003f3f7808 */ /* 0x000fe40002800000 */
[----:B------:R-:W-:Y:S02]  /*78c0*/  FSEL R55, R55, -INF , P6 ;  /* 0xff80000037377808 */ /* 0x000fe40003000000 */
[----:B-1----:R-:W-:-:S02]  /*78d0*/  FMNMX R6, R6, R187, !PT ;  /* 0x000000bb06067209 */ /* 0x002fc40007800000 */
[C---:B------:R-:W-:Y:S02]  /*78e0*/  ISETP.GE.AND P6, PT, R2.reuse, R163, PT ;  /* 0x000000a30200720c */ /* 0x040fe40003fc6270 */
[----:B------:R-:W-:Y:S01]  /*78f0*/  ISETP.GE.AND P4, PT, R2, R15, PT ;  /* 0x0000000f0200720c */ /* 0x000fe20003f86270 */
[----:B------:R-:W1:Y:S01]  /*7900*/  SHFL.BFLY PT, R13, R6, 0x2, 0x1f ;  /* 0x0c401f00060d7f89 */ /* 0x000e6200000e0000 */
[----:B------:R-:W-:Y:S02]  /*7910*/  FSEL R66, R66, -INF , P6 ;  /* 0xff80000042427808 */ /* 0x000fe40003000000 */
[----:B------:R-:W-:Y:S02]  /*7920*/  ISETP.GE.AND P6, PT, R2, R5, PT ;  /* 0x000000050200720c */ /* 0x000fe40003fc6270 */
[----:B------:R-:W-:Y:S02]  /*7930*/  FSEL R27, R27, -INF , P3 ;  /* 0xff8000001b1b7808 */ /* 0x000fe40001800000 */
[----:B------:R-:W-:-:S02]  /*7940*/  FSEL R16, R26, -INF , P6 ;  /* 0xff8000001a107808 */ /* 0x000fc40003000000 */
[----:B------:R-:W-:Y:S02]  /*7950*/  ISETP.GE.AND P2, PT, R2, R17, PT ;  /* 0x000000110200720c */ /* 0x000fe40003f46270 */
[----:B------:R-:W-:Y:S02]  /*7960*/  FMNMX R12, R16, R11, !PT ;  /* 0x0000000b100c7209 */ /* 0x000fe40007800000 */
[----:B------:R-:W-:Y:S02]  /*7970*/  FSEL R30, R30, -INF , P4 ;  /* 0xff8000001e1e7808 */ /* 0x000fe40002000000 */
[----:B------:R-:W-:Y:S02]  /*7980*/  FSEL R31, R31, -INF , P2 ;  /* 0xff8000001f1f7808 */ /* 0x000fe40001000000 */
[C---:B------:R-:W-:Y:S02]  /*7990*/  ISETP.GE.AND P3, PT, R2.reuse, R23, PT ;  /* 0x000000170200720c */ /* 0x040fe40003f66270 */
[----:B------:R-:W-:-:S02]  /*79a0*/  ISETP.GE.AND P6, PT, R2, R177, PT ;  /* 0x000000b10200720c */ /* 0x000fc40003fc6270 */
[----:B------:R-:W-:Y:S02]  /*79b0*/  ISETP.GE.AND P2, PT, R2, R139, PT ;  /* 0x0000008b0200720c */ /* 0x000fe40003f46270 */
[----:B------:R-:W-:Y:S02]  /*79c0*/  FSEL R38, R38, -INF , P3 ;  /* 0xff80000026267808 */ /* 0x000fe40001800000 */
[----:B-1----:R-:W-:Y:S02]  /*79d0*/  FMNMX R6, R6, R13, !PT ;  /* 0x0000000d06067209 */ /* 0x002fe40007800000 */
[----:B------:R-:W-:Y:S02]  /*79e0*/  FMNMX R13, R27, R12, !PT ;  /* 0x0000000c1b0d7209 */ /* 0x000fe40007800000 */
[----:B------:R-:W-:Y:S02]  /*79f0*/  FSETP.NEU.AND P5, PT, R6, -INF , PT ;  /* 0xff8000000600780b */ /* 0x000fe40003fad000 */
[----:B------:R-:W-:-:S02]  /*7a00*/  FMNMX R12, R30, R13, !PT ;  /* 0x0000000d1e0c7209 */ /* 0x000fc40007800000 */
[----:B------:R-:W-:Y:S02]  /*7a10*/  FSEL R15, R6, RZ, P5 ;  /* 0x000000ff060f7208 */ /* 0x000fe40002800000 */
[----:B------:R-:W-:Y:S02]  /*7a20*/  ISETP.GE.AND P5, PT, R2, R171, PT ;  /* 0x000000ab0200720c */ /* 0x000fe40003fa6270 */
[----:B------:R-:W-:Y:S01]  /*7a30*/  FMNMX R17, R31, R12, !PT ;  /* 0x0000000c1f117209 */ /* 0x000fe20007800000 */
[C---:B------:R-:W-:Y:S01]  /*7a40*/  FMUL R136, R15.reuse, UR33 ;  /* 0x000000210f887c20 */ /* 0x040fe20008400000 */
[----:B------:R-:W-:Y:S01]  /*7a50*/  FSEL R74, R74, -INF , P5 ;  /* 0xff8000004a4a7808 */ /* 0x000fe20002800000 */
[----:B------:R-:W-:Y:S01]  /*7a60*/  FADD R15, -R15, R10 ;  /* 0x0000000a0f0f7221 */ /* 0x000fe20000000100 */
[----:B------:R-:W-:Y:S01]  /*7a70*/  FSEL R79, R79, -INF , P6 ;  /* 0xff8000004f4f7808 */ /* 0x000fe20003000000 */
[--C-:B------:R-:W-:Y:S01]  /*7a80*/  FFMA R7, R7, UR33, -R136.reuse ;  /* 0x0000002107077c23 */ /* 0x100fe20008000888 */
[--C-:B------:R-:W-:Y:S01]  /*7a90*/  FFMA R13, R25, UR33, -R136.reuse ;  /* 0x00000021190d7c23 */ /* 0x100fe20008000888 */
[----:B------:R-:W-:Y:S01]  /*7aa0*/  FMNMX R12, R34, R17, !PT ;  /* 0x00000011220c7209 */ /* 0x000fe20007800000 */
[--C-:B------:R-:W-:Y:S01]  /*7ab0*/  FFMA R26, R28, UR33, -R136.reuse ;  /* 0x000000211c1a7c23 */ /* 0x100fe20008000888 */
[----:B------:R-:W-:Y:S01]  /*7ac0*/  ISETP.GE.AND P3, PT, R2, R145, PT ;  /* 0x000000910200720c */ /* 0x000fe20003f66270 */
[--C-:B------:R-:W-:Y:S01]  /*7ad0*/  FFMA R17, R29, UR33, -R136.reuse ;  /* 0x000000211d117c23 */ /* 0x100fe20008000888 */
[----:B------:R-:W-:Y:S01]  /*7ae0*/  FSETP.GEU.AND P5, PT, R7, -126, PT ;  /* 0xc2fc00000700780b */ /* 0x000fe20003fae000 */
[--C-:B------:R-:W-:Y:S01]  /*7af0*/  FFMA R28, R32, UR33, -R136.reuse ;  /* 0x00000021201c7c23 */ /* 0x100fe20008000888 */
[----:B------:R-:W-:Y:S01]  /*7b00*/  FSETP.GEU.AND P6, PT, R13, -126, PT ;  /* 0xc2fc00000d00780b */ /* 0x000fe20003fce000 */
[--C-:B------:R-:W-:Y:S01]  /*7b10*/  FFMA R21, R37, UR33, -R136.reuse ;  /* 0x0000002125157c23 */ /* 0x100fe20008000888 */
[----:B------:R-:W-:Y:S01]  /*7b20*/  FSEL R42, R42, -INF , P2 ;  /* 0xff8000002a2a7808 */ /* 0x000fe20001000000 */
[--C-:B------:R-:W-:Y:S01]  /*7b30*/  FFMA R32, R40, UR33, -R136.reuse ;  /* 0x0000002128207c23 */ /* 0x100fe20008000888 */
[C---:B------:R-:W-:Y:S01]  /*7b40*/  ISETP.GE.AND P4, PT, R2.reuse, R137, PT ;  /* 0x000000890200720c */ /* 0x040fe20003f86270 */
[--C-:B------:R-:W-:Y:S01]  /*7b50*/  FFMA R37, R45, UR33, -R136.reuse ;  /* 0x000000212d257c23 */ /* 0x100fe20008000888 */
[C---:B------:R-:W-:Y:S01]  /*7b60*/  ISETP.GE.AND P2, PT, R2.reuse, R149, PT ;  /* 0x000000950200720c */ /* 0x040fe20003f46270 */
[--C-:B------:R-:W-:Y:S01]  /*7b70*/  FFMA R23, R41, UR33, -R136.reuse ;  /* 0x0000002129177c23 */ /* 0x100fe20008000888 */
[----:B------:R-:W-:Y:S01]  /*7b80*/  FMNMX R19, R35, R12, !PT ;  /* 0x0000000c23137209 */ /* 0x000fe20007800000 */
[--C-:B------:R-:W-:Y:S01]  /*7b90*/  FFMA R45, R53, UR33, -R136.reuse ;  /* 0x00000021352d7c23 */ /* 0x100fe20008000888 */
[----:B------:R-:W-:Y:S01]  /*7ba0*/  FSEL R47, R47, -INF , P3 ;  /* 0xff8000002f2f7808 */ /* 0x000fe20001800000 */
[----:B------:R-:W-:Y:S01]  /*7bb0*/  @!P5 FMUL R7, R7, 0.5 ;  /* 0x3f0000000707d820 */ /* 0x000fe20000400000 */
[----:B------:R-:W-:Y:S01]  /*7bc0*/  ISETP.GE.AND P3, PT, R2, R155, PT ;  /* 0x0000009b0200720c */ /* 0x000fe20003f66270 */
[----:B------:R-:W-:Y:S01]  /*7bd0*/  @!P6 FMUL R13, R13, 0.5 ;  /* 0x3f0000000d0de820 */ /* 0x000fe20000400000 */
[----:B------:R-:W-:Y:S01]  /*7be0*/  FSEL R39, R39, -INF , P4 ;  /* 0xff80000027277808 */ /* 0x000fe20002000000 */
[----:B------:R-:W1:Y:S01]  /*7bf0*/  MUFU.EX2 R24, R7 ;  /* 0x0000000700187308 */ /* 0x000e620000000800 */
[----:B------:R-:W-:Y:S01]  /*7c00*/  FSEL R51, R51, -INF , P2 ;  /* 0xff80000033337808 */ /* 0x000fe20001000000 */
[--C-:B------:R-:W-:Y:S01]  /*7c10*/  FFMA R41, R49, UR33, -R136.reuse ;  /* 0x0000002131297c23 */ /* 0x100fe20008000888 */
[----:B------:R-:W-:Y:S01]  /*7c20*/  FMNMX R12, R38, R19, !PT ;  /* 0x00000013260c7209 */ /* 0x000fe20007800000 */
[--C-:B------:R-:W-:Y:S01]  /*7c30*/  FFMA R49, R56, UR33, -R136.reuse ;  /* 0x0000002138317c23 */ /* 0x100fe20008000888 */
[C---:B------:R-:W-:Y:S01]  /*7c40*/  ISETP.GE.AND P2, PT, R2.reuse, R159, PT ;  /* 0x0000009f0200720c */ /* 0x040fe20003f46270 */
[--C-:B------:R-:W-:Y:S01]  /*7c50*/  FFMA R40, R57, UR33, -R136.reuse ;  /* 0x0000002139287c23 */ /* 0x100fe20008000888 */
[----:B------:R-:W-:Y:S01]  /*7c60*/  ISETP.GE.AND P4, PT, R2, R147, PT ;  /* 0x000000930200720c */ /* 0x000fe20003f86270 */
[----:B------:R-:W2:Y:S01]  /*7c70*/  MUFU.EX2 R13, R13 ;  /* 0x0000000d000d7308 */ /* 0x000ea20000000800 */
[----:B------:R-:W-:Y:S01]  /*7c80*/  FSEL R58, R58, -INF , P3 ;  /* 0xff8000003a3a7808 */ /* 0x000fe20001800000 */
[--C-:B------:R-:W-:Y:S01]  /*7c90*/  FFMA R57, R64, UR33, -R136.reuse ;  /* 0x0000002140397c23 */ /* 0x100fe20008000888 */
[----:B------:R-:W-:Y:S01]  /*7ca0*/  ISETP.GE.AND P3, PT, R2, R165, PT ;  /* 0x000000a50200720c */ /* 0x000fe20003f66270 */
[--C-:B------:R-:W-:Y:S01]  /*7cb0*/  FFMA R53, R60, UR33, -R136.reuse ;  /* 0x000000213c357c23 */ /* 0x100fe20008000888 */
[----:B------:R-:W-:Y:S01]  /*7cc0*/  FMNMX R19, R39, R12, !PT ;  /* 0x0000000c27137209 */ /* 0x000fe20007800000 */
[----:B------:R-:W-:Y:S01]  /*7cd0*/  FFMA R85, R85, UR33, -R136 ;  /* 0x0000002155557c23 */ /* 0x000fe20008000888 */
[----:B------:R-:W-:Y:S01]  /*7ce0*/  FSEL R62, R62, -INF , P2 ;  /* 0xff8000003e3e7808 */ /* 0x000fe20001000000 */
[----:B------:R-:W-:Y:S01]  /*7cf0*/  FMUL R15, R15, UR33 ;  /* 0x000000210f0f7c20 */ /* 0x000fe20008400000 */
[----:B------:R-:W-:Y:S01]  /*7d00*/  FSEL R50, R50, -INF , P4 ;  /* 0xff80000032327808 */ /* 0x000fe20002000000 */
[----:B-1----:R-:W-:Y:S01]  /*7d10*/  @!P5 FMUL R24, R24, R24 ;  /* 0x000000181818d220 */ /* 0x002fe20000400000 */
[----:B------:R-:W-:-:S02]  /*7d20*/  ISETP.GE.AND P2, PT, R2, R169, PT ;  /* 0x000000a90200720c */ /* 0x000fc40003f46270 */
[C---:B------:R-:W-:Y:S02]  /*7d30*/  ISETP.GE.AND P4, PT, R2.reuse, R157, PT ;  /* 0x0000009d0200720c */ /* 0x040fe40003f86270 */
[----:B------:R-:W-:Y:S02]  /*7d40*/  FSEL R67, R67, -INF , P3 ;  /* 0xff80000043437808 */ /* 0x000fe40001800000 */
[----:B------:R-:W-:Y:S01]  /*7d50*/  ISETP.GE.AND P3, PT, R2, R173, PT ;  /* 0x000000ad0200720c */ /* 0x000fe20003f66270 */
[----:B--2---:R-:W-:Y:S01]  /*7d60*/  @!P6 FMUL R13, R13, R13 ;  /* 0x0000000d0d0de220 */ /* 0x004fe20000400000 */
[----:B------:R-:W-:Y:S01]  /*7d70*/  FMNMX R12, R42, R19, !PT ;  /* 0x000000132a0c7209 */ /* 0x000fe20007800000 */
[----:B------:R-:W-:Y:S01]  /*7d80*/  FFMA R19, R33, UR33, -R136 ;  /* 0x0000002121137c23 */ /* 0x000fe20008000888 */
[----:B------:R-:W-:Y:S02]  /*7d90*/  FSEL R71, R71, -INF , P2 ;  /* 0xff80000047477808 */ /* 0x000fe40001000000 */
[----:B------:R-:W-:-:S02]  /*7da0*/  FSEL R59, R59, -INF , P4 ;  /* 0xff8000003b3b7808 */ /* 0x000fc40002000000 */
[C---:B------:R-:W-:Y:S02]  /*7db0*/  ISETP.GE.AND P2, PT, R2.reuse, R179, PT ;  /* 0x000000b30200720c */ /* 0x040fe40003f46270 */
[C---:B------:R-:W-:Y:S02]  /*7dc0*/  ISETP.GE.AND P4, PT, R2.reuse, R167, PT ;  /* 0x000000a70200720c */ /* 0x040fe40003f86270 */
[----:B------:R-:W-:Y:S02]  /*7dd0*/  FSEL R75, R75, -INF , P3 ;  /* 0xff8000004b4b7808 */ /* 0x000fe40001800000 */
[----:B------:R-:W-:Y:S02]  /*7de0*/  ISETP.GE.AND P3, PT, R2, R181, PT ;  /* 0x000000b50200720c */ /* 0x000fe40003f66270 */
[----:B------:R-:W-:Y:S02]  /*7df0*/  FSETP.GEU.AND P5, PT, R19, -126, PT ;  /* 0xc2fc00001300780b */ /* 0x000fe40003fae000 */
[----:B------:R-:W-:-:S02]  /*7e00*/  FSEL R82, R82, -INF , P2 ;  /* 0xff80000052527808 */ /* 0x000fc40001000000 */
[----:B------:R-:W-:Y:S02]  /*7e10*/  FSEL R70, R70, -INF , P4 ;  /* 0xff80000046467808 */ /* 0x000fe40002000000 */
[----:B------:R-:W-:Y:S02]  /*7e20*/  FSETP.GEU.AND P2, PT, R26, -126, PT ;  /* 0xc2fc00001a00780b */ /* 0x000fe40003f4e000 */
[----:B------:R-:W-:Y:S02]  /*7e30*/  ISETP.GE.AND P4, PT, R2, R175, PT ;  /* 0x000000af0200720c */ /* 0x000fe40003f86270 */
[----:B------:R-:W-:Y:S02]  /*7e40*/  FSEL R83, R83, -INF , P3 ;  /* 0xff80000053537808 */ /* 0x000fe40001800000 */
[----:B------:R-:W-:Y:S01]  /*7e50*/  FSETP.GEU.AND P3, PT, R17, -126, PT ;  /* 0xc2fc00001100780b */ /* 0x000fe20003f6e000 */
[----:B------:R-:W-:Y:S01]  /*7e60*/  @!P5 FMUL R19, R19, 0.5 ;  /* 0x3f0000001313d820 */ /* 0x000fe20000400000 */
[----:B------:R-:W-:-:S02]  /*7e70*/  FSEL R78, R78, -INF , P4 ;  /* 0xff8000004e4e7808 */ /* 0x000fc40002000000 */
[----:B------:R-:W-:Y:S01]  /*7e80*/  FMNMX R7, R43, R12, !PT ;  /* 0x0000000c2b077209 */ /* 0x000fe20007800000 */
[--C-:B------:R-:W-:Y:S01]  /*7e90*/  FFMA R12, R36, UR33, -R136.reuse ;  /* 0x00000021240c7c23 */ /* 0x100fe20008000888 */
[----:B------:R-:W-:Y:S01]  /*7ea0*/  ISETP.GE.AND P4, PT, R2, R183, PT ;  /* 0x000000b70200720c */ /* 0x000fe20003f86270 */
[----:B------:R-:W-:Y:S01]  /*7eb0*/  @!P2 FMUL R26, R26, 0.5 ;  /* 0x3f0000001a1aa820 */ /* 0x000fe20000400000 */
[----:B------:R-:W-:Y:S01]  /*7ec0*/  FMNMX R14, R46, R7, !PT ;  /* 0x000000072e0e7209 */ /* 0x000fe20007800000 */
[----:B------:R-:W1:Y:S01]  /*7ed0*/  MUFU.EX2 R19, R19 ;  /* 0x0000001300137308 */ /* 0x000e620000000800 */
[----:B------:R-:W-:Y:S01]  /*7ee0*/  FSEL R86, R86, -INF , P4 ;  /* 0xff80000056567808 */ /* 0x000fe20002000000 */
[--C-:B------:R-:W-:Y:S01]  /*7ef0*/  FFMA R36, R48, UR33, -R136.reuse ;  /* 0x0000002130247c23 */ /* 0x100fe20008000888 */
[----:B------:R-:W-:Y:S01]  /*7f00*/  ISETP.GE.AND P4, PT, R2, R185, PT ;  /* 0x000000b90200720c */ /* 0x000fe20003f86270 */
[----:B------:R-:W-:Y:S01]  /*7f10*/  @!P3 FMUL R17, R17, 0.5 ;  /* 0x3f0000001111b820 */ /* 0x000fe20000400000 */
[----:B------:R-:W-:Y:S01]  /*7f20*/  FMNMX R7, R47, R14, !PT ;  /* 0x0000000e2f077209 */ /* 0x000fe20007800000 */
[--C-:B------:R-:W-:Y:S01]  /*7f30*/  FFMA R48, R73, UR33, -R136.reuse ;  /* 0x0000002149307c23 */ /* 0x100fe20008000888 */
[----:B------:R-:W-:Y:S01]  /*7f40*/  FSETP.GEU.AND P6, PT, R12, -126, PT ;  /* 0xc2fc00000c00780b */ /* 0x000fe20003fce000 */
[----:B------:R-:W2:Y:S01]  /*7f50*/  MUFU.EX2 R26, R26 ;  /* 0x0000001a001a7308 */ /* 0x000ea20000000800 */
[----:B------:R-:W-:Y:S01]  /*7f60*/  FSEL R87, R87, -INF , P4 ;  /* 0xff80000057577808 */ /* 0x000fe20002000000 */
[----:B------:R-:W-:Y:S01]  /*7f70*/  FFMA R73, R80, UR33, -R136 ;  /* 0x0000002150497c23 */ /* 0x000fe20008000888 */
[----:B------:R-:W-:-:S02]  /*7f80*/  FSETP.GEU.AND P4, PT, R28, -126, PT ;  /* 0xc2fc00001c00780b */ /* 0x000fc40003f8e000 */
[----:B------:R-:W-:-:S03]  /*7f90*/  FMNMX R14, R50, R7, !PT ;  /* 0x00000007320e7209 */ /* 0x000fc60007800000 */
[----:B------:R-:W3:Y:S01]  /*7fa0*/  MUFU.EX2 R17, R17 ;  /* 0x0000001100117308 */ /* 0x000ee20000000800 */
[----:B------:R-:W-:Y:S01]  /*7fb0*/  FMNMX R7, R51, R14, !PT ;  /* 0x0000000e33077209 */ /* 0x000fe20007800000 */
[----:B-1----:R-:W-:Y:S02]  /*7fc0*/  @!P5 FMUL R19, R19, R19 ;  /* 0x000000131313d220 */ /* 0x002fe40000400000 */
[----:B------:R-:W-:Y:S01]  /*7fd0*/  @!P6 FMUL R12, R12, 0.5 ;  /* 0x3f0000000c0ce820 */ /* 0x000fe20000400000 */
[----:B------:R-:W-:-:S03]  /*7fe0*/  FMNMX R14, R54, R7, !PT ;  /* 0x00000007360e7209 */ /* 0x000fc60007800000 */
[----:B------:R-:W-:Y:S01]  /*7ff0*/  @!P4 FMUL R28, R28, 0.5 ;  /* 0x3f0000001c1cc820 */ /* 0x000fe20000400000 */
[----:B------:R-:W-:Y:S01]  /*8000*/  FMNMX R7, R55, R14, !PT ;  /* 0x0000000e37077209 */ /* 0x000fe20007800000 */
[--C-:B------:R-:W-:Y:S01]  /*8010*/  FFMA R14, R44, UR33, -R136.reuse ;  /* 0x000000212c0e7c23 */ /* 0x100fe20008000888 */
[----:B------:R-:W1:Y:S01]  /*8020*/  MUFU.EX2 R12, R12 ;  /* 0x0000000c000c7308 */ /* 0x000e620000000800 */
[----:B--2---:R-:W-:Y:S01]  /*8030*/  @!P2 FMUL R26, R26, R26 ;  /* 0x0000001a1a1aa220 */ /* 0x004fe20000400000 */
[----:B------:R-:W-:Y:S01]  /*8040*/  FSETP.GEU.AND P2, PT, R21, -126, PT ;  /* 0xc2fc00001500780b */ /* 0x000fe20003f4e000 */
[--C-:B------:R-:W-:Y:S01]  /*8050*/  FFMA R44, R65, UR33, -R136.reuse ;  /* 0x00000021412c7c23 */ /* 0x100fe20008000888 */
[----:B------:R-:W-:Y:S01]  /*8060*/  FSETP.GEU.AND P5, PT, R14, -126, PT ;  /* 0xc2fc00000e00780b */ /* 0x000fe20003fae000 */
[----:B------:R-:W-:Y:S01]  /*8070*/  FFMA R65, R72, UR33, -R136 ;  /* 0x0000002148417c23 */ /* 0x000fe20008000888 */
[----:B---3--:R-:W-:Y:S01]  /*8080*/  @!P3 FMUL R17, R17, R17 ;  /* 0x000000111111b220 */ /* 0x008fe20000400000 */
[----:B------:R-:W-:Y:S01]  /*8090*/  FSETP.GEU.AND P3, PT, R32, -126, PT ;  /* 0xc2fc00002000780b */ /* 0x000fe20003f6e000 */
[----:B------:R-:W2:Y:S01]  /*80a0*/  MUFU.EX2 R28, R28 ;  /* 0x0000001c001c7308 */ /* 0x000ea20000000800 */
[----:B------:R-:W-:-:S04]  /*80b0*/  FMNMX R18, R58, R7, !PT ;  /* 0x000000073a127209 */ /* 0x000fc80007800000 */
[----:B------:R-:W-:Y:S02]  /*80c0*/  FMNMX R7, R59, R18, !PT ;  /* 0x000000123b077209 */ /* 0x000fe40007800000 */
[----:B------:R-:W-:Y:S02]  /*80d0*/  @!P2 FMUL R21, R21, 0.5 ;  /* 0x3f0000001515a820 */ /* 0x000fe40000400000 */
[----:B------:R-:W-:Y:S01]  /*80e0*/  @!P5 FMUL R14, R14, 0.5 ;  /* 0x3f0000000e0ed820 */ /* 0x000fe20000400000 */
[----:B-1----:R-:W-:Y:S01]  /*80f0*/  @!P6 FMUL R12, R12, R12 ;  /* 0x0000000c0c0ce220 */ /* 0x002fe20000400000 */
[----:B------:R-:W-:Y:S01]  /*8100*/  FSETP.GEU.AND P6, PT, R37, -126, PT ;  /* 0xc2fc00002500780b */ /* 0x000fe20003fce000 */
[----:B------:R-:W-:Y:S01]  /*8110*/  @!P3 FMUL R32, R32, 0.5 ;  /* 0x3f0000002020b820 */ /* 0x000fe20000400000 */
[----:B------:R-:W1:Y:S01]  /*8120*/  MUFU.EX2 R21, R21 ;  /* 0x0000001500157308 */ /* 0x000e620000000800 */
[----:B------:R-:W-:Y:S01]  /*8130*/  FMNMX R18, R62, R7, !PT ;  /* 0x000000073e127209 */ /* 0x000fe20007800000 */
[----:B--2---:R-:W-:Y:S01]  /*8140*/  @!P4 FMUL R28, R28, R28 ;  /* 0x0000001c1c1cc220 */ /* 0x004fe20000400000 */
[----:B------:R-:W-:-:S02]  /*8150*/  FSETP.GEU.AND P4, PT, R23, -126, PT ;  /* 0xc2fc00001700780b */ /* 0x000fc40003f8e000 */
[----:B------:R-:W-:-:S03]  /*8160*/  FMNMX R7, R63, R18, !PT ;  /* 0x000000123f077209 */ /* 0x000fc60007800000 */
[----:B------:R-:W2:Y:S03]  /*8170*/  MUFU.EX2 R14, R14 ;  /* 0x0000000e000e7308 */ /* 0x000ea60000000800 */
[----:B------:R-:W-:Y:S01]  /*8180*/  @!P6 FMUL R37, R37, 0.5 ;  /* 0x3f0000002525e820 */ /* 0x000fe20000400000 */
[----:B------:R-:W-:-:S04]  /*8190*/  FMNMX R18, R66, R7, !PT ;  /* 0x0000000742127209 */ /* 0x000fc80007800000 */
[----:B------:R-:W3:Y:S01]  /*81a0*/  MUFU.EX2 R32, R32 ;  /* 0x0000002000207308 */ /* 0x000ee20000000800 */
[----:B-1----:R-:W-:Y:S01]  /*81b0*/  @!P2 FMUL R21, R21, R21 ;  /* 0x000000151515a220 */ /* 0x002fe20000400000 */
[----:B------:R-:W-:Y:S01]  /*81c0*/  @!P4 FMUL R23, R23, 0.5 ;  /* 0x3f0000001717c820 */ /* 0x000fe20000400000 */
[----:B------:R-:W-:Y:S02]  /*81d0*/  FSETP.GEU.AND P2, PT, R36, -126, PT ;  /* 0xc2fc00002400780b */ /* 0x000fe40003f4e000 */
[----:B------:R-:W-:Y:S01]  /*81e0*/  FMNMX R7, R67, R18, !PT ;  /* 0x0000001243077209 */ /* 0x000fe20007800000 */
[----:B------:R-:W-:Y:S02]  /*81f0*/  FFMA R18, R52, UR33, -R136 ;  /* 0x0000002134127c23 */ /* 0x000fe40008000888 */
        /* <DEDUP_REMOVED lines=11> */
[----:B-1----:R-:W-:Y:S01]  /*82b0*/  @!P6 FMUL R37, R37, R37 ;  /* 0x000000252525e220 */ /* 0x002fe20000400000 */
[----:B------:R-:W-:Y:S01]  /*82c0*/  FSETP.GEU.AND P6, PT, R49, -126, PT ;  /* 0xc2fc00003100780b */ /* 0x000fe20003fce000 */
[----:B------:R-:W1:Y:S01]  /*82d0*/  MUFU.EX2 R36, R36 ;  /* 0x0000002400247308 */ /* 0x000e620000000800 */
[----:B------:R-:W-:-:S03]  /*82e0*/  FMNMX R7, R75, R20, !PT ;  /* 0x000000144b077209 */ /* 0x000fc60007800000 */
[----:B------:R-:W-:Y:S01]  /*82f0*/  @!P3 FMUL R41, R41, 0.5 ;  /* 0x3f0000002929b820 */ /* 0x000fe20000400000 */
[----:B------:R-:W-:Y:S01]  /*8300*/  FMNMX R20, R78, R7, !PT ;  /* 0x000000074e147209 */ /* 0x000fe20007800000 */
[----:B--2---:R-:W-:Y:S01]  /*8310*/  @!P4 FMUL R23, R23, R23 ;  /* 0x000000171717c220 */ /* 0x004fe20000400000 */
[----:B------:R-:W-:Y:S01]  /*8320*/  FSETP.GEU.AND P4, PT, R18, -126, PT ;  /* 0xc2fc00001200780b */ /* 0x000fe20003f8e000 */
[----:B------:R-:W2:Y:S01]  /*8330*/  MUFU.EX2 R45, R45 ;  /* 0x0000002d002d7308 */ /* 0x000ea20000000800 */
[----:B------:R-:W-:-:S03]  /*8340*/  FMNMX R7, R79, R20, !PT ;  /* 0x000000144f077209 */ /* 0x000fc60007800000 */
[----:B------:R-:W-:Y:S01]  /*8350*/  @!P6 FMUL R49, R49, 0.5 ;  /* 0x3f0000003131e820 */ /* 0x000fe20000400000 */
[----:B------:R-:W-:-:S03]  /*8360*/  FMNMX R20, R82, R7, !PT ;  /* 0x0000000752147209 */ /* 0x000fc60007800000 */
[----:B------:R-:W3:Y:S01]  /*8370*/  MUFU.EX2 R41, R41 ;  /* 0x0000002900297308 */ /* 0x000ee20000000800 */
[----:B-1----:R-:W-:Y:S01]  /*8380*/  @!P2 FMUL R36, R36, R36 ;  /* 0x000000242424a220 */ /* 0x002fe20000400000 */
[----:B------:R-:W-:Y:S02]  /*8390*/  FSETP.GEU.AND P2, PT, R40, -126, PT ;  /* 0xc2fc00002800780b */ /* 0x000fe40003f4e000 */
[----:B------:R-:W-:Y:S01]  /*83a0*/  @!P4 FMUL R18, R18, 0.5 ;  /* 0x3f0000001212c820 */ /* 0x000fe20000400000 */
[----:B------:R-:W-:Y:S01]  /*83b0*/  FMNMX R7, R83, R20, !PT ;  /* 0x0000001453077209 */ /* 0x000fe20007800000 */
[--C-:B------:R-:W-:Y:S01]  /*83c0*/  FFMA R20, R61, UR33, -R136.reuse ;  /* 0x000000213d147c23 */ /* 0x100fe20008000888 */
[----:B------:R-:W-:Y:S01]  /*83d0*/  FFMA R61, R68, UR33, -R136 ;  /* 0x00000021443d7c23 */ /* 0x000fe20008000888 */
[----:B------:R-:W1:Y:S01]  /*83e0*/  MUFU.EX2 R49, R49 ;  /* 0x0000003100317308 */ /* 0x000e620000000800 */
[----:B--2---:R-:W-:Y:S01]  /*83f0*/  @!P5 FMUL R45, R45, R45 ;  /* 0x0000002d2d2dd220 */ /* 0x004fe20000400000 */
[----:B------:R-:W-:-:S02]  /*8400*/  FSETP.GEU.AND P5, PT, R57, -126, PT ;  /* 0xc2fc00003900780b */ /* 0x000fc40003fae000 */
[----:B------:R-:W-:-:S03]  /*8410*/  FMNMX R22, R86, R7, !PT ;  /* 0x0000000756167209 */ /* 0x000fc60007800000 */
[----:B------:R-:W-:Y:S01]  /*8420*/  @!P2 FMUL R40, R40, 0.5 ;  /* 0x3f0000002828a820 */ /* 0x000fe20000400000 */
[----:B------:R-:W2:Y:S01]  /*8430*/  MUFU.EX2 R18, R18 ;  /* 0x0000001200127308 */ /* 0x000ea20000000800 */
[----:B---3--:R-:W-:Y:S01]  /*8440*/  @!P3 FMUL R41, R41, R41 ;  /* 0x000000292929b220 */ /* 0x008fe20000400000 */
[----:B------:R-:W-:Y:S02]  /*8450*/  FSETP.GEU.AND P3, PT, R53, -126, PT ;  /* 0xc2fc00003500780b */ /* 0x000fe40003f6e000 */
[----:B------:R-:W-:Y:S01]  /*8460*/  FMNMX R7, R87, R22, !PT ;  /* 0x0000001657077209 */ /* 0x000fe20007800000 */
[--C-:B------:R-:W-:Y:S01]  /*8470*/  FFMA R22, R69, UR33, -R136.reuse ;  /* 0x0000002145167c23 */ /* 0x100fe20008000888 */
[----:B------:R-:W-:Y:S01]  /*8480*/  FFMA R69, R76, UR33, -R136 ;  /* 0x000000214c457c23 */ /* 0x000fe20008000888 */
[----:B------:R-:W-:Y:S01]  /*8490*/  @!P5 FMUL R57, R57, 0.5 ;  /* 0x3f0000003939d820 */ /* 0x000fe20000400000 */
[----:B------:R-:W3:Y:S01]  /*84a0*/  MUFU.EX2 R40, R40 ;  /* 0x0000002800287308 */ /* 0x000ee20000000800 */
[----:B------:R-:W4:Y:S01]  /*84b0*/  SHFL.BFLY PT, R52, R7, 0x1, 0x1f ;  /* 0x0c201f0007347f89 */ /* 0x000f2200000e0000 */
[----:B-1----:R-:W-:Y:S01]  /*84c0*/  @!P6 FMUL R49, R49, R49 ;  /* 0x000000313131e220 */ /* 0x002fe20000400000 */
[----:B------:R-:W-:-:S03]  /*84d0*/  FSETP.GEU.AND P6, PT, R44, -126, PT ;  /* 0xc2fc00002c00780b */ /* 0x000fc60003fce000 */
[----:B------:R-:W-:Y:S01]  /*84e0*/  FADD R10, R24, R49 ;  /* 0x00000031180a7221 */ /* 0x000fe20000000000 */
[----:B------:R-:W-:Y:S01]  /*84f0*/  @!P3 FMUL R53, R53, 0.5 ;  /* 0x3f0000003535b820 */ /* 0x000fe20000400000 */
[----:B------:R-:W1:Y:S01]  /*8500*/  MUFU.EX2 R57, R57 ;  /* 0x0000003900397308 */ /* 0x000e620000000800 */
[----:B--2---:R-:W-:Y:S01]  /*8510*/  @!P4 FMUL R18, R18, R18 ;  /* 0x000000121212c220 */ /* 0x004fe20000400000 */
[----:B------:R-:W-:Y:S02]  /*8520*/  FSETP.GEU.AND P4, PT, R20, -126, PT ;  /* 0xc2fc00001400780b */ /* 0x000fe40003f8e000 */
[----:B------:R-:W-:-:S04]  /*8530*/  F2FP.BF16.F32.PACK_AB R24, R13, R24 ;  /* 0x000000180d18723e */ /* 0x000fc800000010ff */
[----:B------:R-:W2:Y:S01]  /*8540*/  MUFU.EX2 R53, R53 ;  /* 0x0000003500357308 */ /* 0x000ea20000000800 */
[----:B------:R-:W-:Y:S01]  /*8550*/  @!P6 FMUL R44, R44, 0.5 ;  /* 0x3f0000002c2ce820 */ /* 0x000fe20000400000 */
[----:B---3--:R-:W-:Y:S01]  /*8560*/  @!P2 FMUL R40, R40, R40 ;  /* 0x000000282828a220 */ /* 0x008fe20000400000 */
[----:B------:R-:W-:-:S04]  /*8570*/  FSETP.GEU.AND P2, PT, R61, -126, PT ;  /* 0xc2fc00003d00780b */ /* 0x000fc80003f4e000 */
[----:B------:R-:W-:Y:S01]  /*8580*/  @!P4 FMUL R20, R20, 0.5 ;  /* 0x3f0000001414c820 */ /* 0x000fe20000400000 */
[----:B------:R-:W3:Y:S01]  /*8590*/  MUFU.EX2 R44, R44 ;  /* 0x0000002c002c7308 */ /* 0x000ee20000000800 */
[----:B-1----:R-:W-:Y:S01]  /*85a0*/  @!P5 FMUL R57, R57, R57 ;  /* 0x000000393939d220 */ /* 0x002fe20000400000 */
[----:B------:R-:W-:Y:S02]  /*85b0*/  FSETP.GEU.AND P5, PT, R48, -126, PT ;  /* 0xc2fc00003000780b */ /* 0x000fe40003fae000 */
[----:B----4-:R-:W-:Y:S01]  /*85c0*/  FMNMX R7, R7, R52, !PT ;  /* 0x0000003407077209 */ /* 0x010fe20007800000 */
[--C-:B------:R-:W-:Y:S01]  /*85d0*/  FFMA R52, R77, UR33, -R136.reuse ;  /* 0x000000214d347c23 */ /* 0x100fe20008000888 */
[----:B------:R-:W-:Y:S02]  /*85e0*/  FFMA R77, R84, UR33, -R136 ;  /* 0x00000021544d7c23 */ /* 0x000fe40008000888 */
[----:B------:R-:W1:Y:S01]  /*85f0*/  MUFU.EX2 R20, R20 ;  /* 0x0000001400147308 */ /* 0x000e620000000800 */
[----:B--2---:R-:W-:Y:S01]  /*8600*/  @!P3 FMUL R53, R53, R53 ;  /* 0x000000353535b220 */ /* 0x004fe20000400000 */
[----:B------:R-:W-:Y:S01]  /*8610*/  FSETP.GEU.AND P3, PT, R22, -126, PT ;  /* 0xc2fc00001600780b */ /* 0x000fe20003f6e000 */
[----:B------:R-:W2:Y:S01]  /*8620*/  SHFL.BFLY PT, R56, R7, 0x2, 0x1f ;  /* 0x0c401f0007387f89 */ /* 0x000ea200000e0000 */
[----:B------:R-:W-:-:S03]  /*8630*/  @!P2 FMUL R61, R61, 0.5 ;  /* 0x3f0000003d3da820 */ /* 0x000fc60000400000 */
[----:B------:R-:W-:Y:S01]  /*8640*/  @!P5 FMUL R48, R48, 0.5 ;  /* 0x3f0000003030d820 */ /* 0x000fe20000400000 */
[----:B---3--:R-:W-:Y:S01]  /*8650*/  @!P6 FMUL R44, R44, R44 ;  /* 0x0000002c2c2ce220 */ /* 0x008fe20000400000 */
[----:B------:R-:W-:Y:S01]  /*8660*/  FSETP.GEU.AND P6, PT, R69, -126, PT ;  /* 0xc2fc00004500780b */ /* 0x000fe20003fce000 */
[----:B------:R-:W3:Y:S05]  /*8670*/  MUFU.EX2 R61, R61 ;  /* 0x0000003d003d7308 */ /* 0x000eea0000000800 */
[----:B------:R-:W-:Y:S01]  /*8680*/  @!P3 FMUL R22, R22, 0.5 ;  /* 0x3f0000001616b820 */ /* 0x000fe20000400000 */
[----:B-1----:R-:W-:Y:S01]  /*8690*/  @!P4 FMUL R20, R20, R20 ;  /* 0x000000141414c220 */ /* 0x002fe20000400000 */
[----:B------:R-:W-:Y:S01]  /*86a0*/  FSETP.GEU.AND P4, PT, R65, -126, PT ;  /* 0xc2fc00004100780b */ /* 0x000fe20003f8e000 */
[----:B------:R-:W1:Y:S04]  /*86b0*/  MUFU.EX2 R48, R48 ;  /* 0x0000003000307308 */ /* 0x000e680000000800 */
[----:B------:R-:W-:-:S04]  /*86c0*/  @!P6 FMUL R69, R69, 0.5 ;  /* 0x3f0000004545e820 */ /* 0x000fc80000400000 */
[----:B------:R-:W4:Y:S01]  /*86d0*/  MUFU.EX2 R22, R22 ;  /* 0x0000001600167308 */ /* 0x000f220000000800 */
[----:B--2---:R-:W-:Y:S01]  /*86e0*/  FMNMX R7, R7, R56, !PT ;  /* 0x0000003807077209 */ /* 0x004fe20007800000 */
[----:B------:R-:W-:Y:S01]  /*86f0*/  FFMA R56, R81, UR33, -R136 ;  /* 0x0000002151387c23 */ /* 0x000fe20008000888 */
[----:B---3--:R-:W-:Y:S01]  /*8700*/  @!P2 FMUL R61, R61, R61 ;  /* 0x0000003d3d3da220 */ /* 0x008fe20000400000 */
[----:B------:R-:W-:Y:S01]  /*8710*/  @!P4 FMUL R65, R65, 0.5 ;  /* 0x3f0000004141c820 */ /* 0x000fe20000400000 */
[----:B------:R-:W-:-:S03]  /*8720*/  FSETP.GEU.AND P2, PT, R52, -126, PT ;  /* 0xc2fc00003400780b */ /* 0x000fc60003f4e000 */
[----:B------:R-:W2:Y:S01]  /*8730*/  MUFU.EX2 R69, R69 ;  /* 0x0000004500457308 */ /* 0x000ea20000000800 */
[----:B-1----:R-:W-:Y:S01]  /*8740*/  @!P5 FMUL R48, R48, R48 ;  /* 0x000000303030d220 */ /* 0x002fe20000400000 */
[----:B------:R-:W-:-:S06]  /*8750*/  FSETP.GEU.AND P5, PT, R56, -126, PT ;  /* 0xc2fc00003800780b */ /* 0x000fcc0003fae000 */
[----:B------:R-:W1:Y:S01]  /*8760*/  MUFU.EX2 R65, R65 ;  /* 0x0000004100417308 */ /* 0x000e620000000800 */
[----:B----4-:R-:W-:Y:S01]  /*8770*/  @!P3 FMUL R22, R22, R22 ;  /* 0x000000161616b220 */ /* 0x010fe20000400000 */
[----:B------:R-:W-:Y:S01]  /*8780*/  FSETP.GEU.AND P3, PT, R73, -126, PT ;  /* 0xc2fc00004900780b */ /* 0x000fe20003f6e000 */
[----:B------:R-:W-:-:S04]  /*8790*/  @!P2 FMUL R52, R52, 0.5 ;  /* 0x3f0000003434a820 */ /* 0x000fc80000400000 */
[----:B------:R-:W-:Y:S01]  /*87a0*/  @!P5 FMUL R56, R56, 0.5 ;  /* 0x3f0000003838d820 */ /* 0x000fe20000400000 */
[----:B--2---:R-:W-:Y:S01]  /*87b0*/  @!P6 FMUL R69, R69, R69 ;  /* 0x000000454545e220 */ /* 0x004fe20000400000 */
[----:B------:R-:W-:Y:S01]  /*87c0*/  FSETP.GEU.AND P6, PT, R85, -126, PT ;  /* 0xc2fc00005500780b */ /* 0x000fe20003fce000 */
[----:B------:R-:W2:Y:S05]  /*87d0*/  MUFU.EX2 R52, R52 ;  /* 0x0000003400347308 */ /* 0x000eaa0000000800 */
[----:B------:R-:W-:Y:S01]  /*87e0*/  @!P3 FMUL R73, R73, 0.5 ;  /* 0x3f0000004949b820 */ /* 0x000fe20000400000 */
[----:B-1----:R-:W-:Y:S01]  /*87f0*/  @!P4 FMUL R65, R65, R65 ;  /* 0x000000414141c220 */ /* 0x002fe20000400000 */
[C---:B------:R-:W-:Y:S01]  /*8800*/  FSETP.NEU.AND P4, PT, R7.reuse, -INF , PT ;  /* 0xff8000000700780b */ /* 0x040fe20003f8d000 */
[----:B------:R-:W1:Y:S03]  /*8810*/  MUFU.EX2 R56, R56 ;  /* 0x0000003800387308 */ /* 0x000e660000000800 */
[----:B------:R-:W-:Y:S01]  /*8820*/  FSEL R68, R7, RZ, P4 ;  /* 0x000000ff07447208 */ /* 0x000fe20002000000 */
[----:B------:R-:W-:Y:S01]  /*8830*/  @!P6 FMUL R85, R85, 0.5 ;  /* 0x3f0000005555e820 */ /* 0x000fe20000400000 */
[----:B------:R-:W-:-:S03]  /*8840*/  FSETP.GEU.AND P4, PT, R77, -126, PT ;  /* 0xc2fc00004d00780b */ /* 0x000fc60003f8e000 */
[----:B------:R-:W3:Y:S01]  /*8850*/  MUFU.EX2 R73, R73 ;  /* 0x0000004900497308 */ /* 0x000ee20000000800 */
[----:B------:R-:W-:Y:S01]  /*8860*/  FMUL R72, R68, UR33 ;  /* 0x0000002144487c20 */ /* 0x000fe20008400000 */
[----:B--2---:R-:W-:Y:S01]  /*8870*/  @!P2 FMUL R52, R52, R52 ;  /* 0x000000343434a220 */ /* 0x004fe20000400000 */
[----:B------:R-:W-:Y:S01]  /*8880*/  FADD R84, -R68, R11 ;  /* 0x0000000b44547221 */ /* 0x000fe20000000100 */
[----:B------:R-:W-:Y:S01]  /*8890*/  FADD R11, R32, R65 ;  /* 0x00000041200b7221 */ /* 0x000fe20000000000 */
[--C-:B------:R-:W-:Y:S01]  /*88a0*/  FFMA R60, R27, UR33, -R72.reuse ;  /* 0x000000211b3c7c23 */ /* 0x100fe20008000848 */
[--C-:B------:R-:W-:Y:S01]  /*88b0*/  FFMA R25, R16, UR33, -R72.reuse ;  /* 0x0000002110197c23 */ /* 0x100fe20008000848 */
[--C-:B------:R-:W-:Y:S01]  /*88c0*/  FFMA R27, R30, UR33, -R72.reuse ;  /* 0x000000211e1b7c23 */ /* 0x100fe20008000848 */
[----:B------:R-:W2:Y:S01]  /*88d0*/  MUFU.EX2 R16, R85 ;  /* 0x0000005500107308 */ /* 0x000ea20000000800 */
[----:B-1----:R-:W-:Y:S01]  /*88e0*/  @!P5 FMUL R56, R56, R56 ;  /* 0x000000383838d220 */ /* 0x002fe20000400000 */
[--C-:B------:R-:W-:Y:S01]  /*88f0*/  FFMA R29, R34, UR33, -R72.reuse ;  /* 0x00000021221d7c23 */ /* 0x100fe20008000848 */
[----:B------:R-:W-:Y:S01]  /*8900*/  FSETP.GEU.AND P2, PT, R25, -126, PT ;  /* 0xc2fc00001900780b */ /* 0x000fe20003f4e000 */
[----:B------:R-:W-:Y:S01]  /*8910*/  @!P4 FMUL R77, R77, 0.5 ;  /* 0x3f0000004d4dc820 */ /* 0x000fe20000400000 */
[----:B------:R-:W-:Y:S01]  /*8920*/  FSETP.GEU.AND P5, PT, R27, -126, PT ;  /* 0xc2fc00001b00780b */ /* 0x000fe20003fae000 */
[--C-:B------:R-:W-:Y:S01]  /*8930*/  FFMA R39, R39, UR33, -R72.reuse ;  /* 0x0000002127277c23 */ /* 0x100fe20008000848 */
[--C-:B------:R-:W-:Y:S01]  /*8940*/  FFMA R31, R31, UR33, -R72.reuse ;  /* 0x000000211f1f7c23 */ /* 0x100fe20008000848 */
[--C-:B------:R-:W-:Y:S01]  /*8950*/  FFMA R35, R35, UR33, -R72.reuse ;  /* 0x0000002123237c23 */ /* 0x100fe20008000848 */
[----:B---3--:R-:W-:Y:S01]  /*8960*/  @!P3 FMUL R73, R73, R73 ;  /* 0x000000494949b220 */ /* 0x008fe20000400000 */
[----:B------:R-:W-:Y:S01]  /*8970*/  FSETP.GEU.AND P3, PT, R60, -126, PT ;  /* 0xc2fc00003c00780b */ /* 0x000fe20003f6e000 */
[----:B------:R-:W1:Y:S01]  /*8980*/  MUFU.EX2 R77, R77 ;  /* 0x0000004d004d7308 */ /* 0x000e620000000800 */
[--C-:B------:R-:W-:Y:S01]  /*8990*/  FFMA R30, R38, UR33, -R72.reuse ;  /* 0x00000021261e7c23 */ /* 0x100fe20008000848 */
[--C-:B------:R-:W-:Y:S01]  /*89a0*/  FFMA R43, R43, UR33, -R72.reuse ;  /* 0x000000212b2b7c23 */ /* 0x100fe20008000848 */
[--C-:B------:R-:W-:Y:S01]  /*89b0*/  FFMA R33, R42, UR33, -R72.reuse ;  /* 0x000000212a217c23 */ /* 0x100fe20008000848 */
[--C-:B------:R-:W-:Y:S01]  /*89c0*/  FFMA R47, R47, UR33, -R72.reuse ;  /* 0x000000212f2f7c23 */ /* 0x100fe20008000848 */
[----:B------:R-:W-:Y:S01]  /*89d0*/  @!P2 FMUL R25, R25, 0.5 ;  /* 0x3f0000001919a820 */ /* 0x000fe20000400000 */
[----:B--2---:R-:W-:Y:S01]  /*89e0*/  @!P6 FMUL R16, R16, R16 ;  /* 0x000000101010e220 */ /* 0x004fe20000400000 */
[----:B------:R-:W-:Y:S01]  /*89f0*/  @!P5 FMUL R27, R27, 0.5 ;  /* 0x3f0000001b1bd820 */ /* 0x000fe20000400000 */
[----:B------:R-:W-:Y:S01]  /*8a00*/  FSETP.GEU.AND P6, PT, R29, -126, PT ;  /* 0xc2fc00001d00780b */ /* 0x000fe20003fce000 */
[--C-:B------:R-:W-:Y:S01]  /*8a10*/  FFMA R55, R55, UR33, -R72.reuse ;  /* 0x0000002137377c23 */ /* 0x100fe20008000848 */
[--C-:B------:R-:W-:Y:S01]  /*8a20*/  FFMA R63, R63, UR33, -R72.reuse ;  /* 0x000000213f3f7c23 */ /* 0x100fe20008000848 */
[----:B------:R-:W2:Y:S01]  /*8a30*/  MUFU.EX2 R25, R25 ;  /* 0x0000001900197308 */ /* 0x000ea20000000800 */
[----:B------:R-:W-:Y:S01]  /*8a40*/  @!P3 FMUL R60, R60, 0.5 ;  /* 0x3f0000003c3cb820 */ /* 0x000fe20000400000 */
[--C-:B------:R-:W-:Y:S01]  /*8a50*/  FFMA R51, R51, UR33, -R72.reuse ;  /* 0x0000002133337c23 */ /* 0x100fe20008000848 */
[--C-:B------:R-:W-:Y:S01]  /*8a60*/  FFMA R64, R62, UR33, -R72.reuse ;  /* 0x000000213e407c23 */ /* 0x100fe20008000848 */
[--C-:B------:R-:W-:Y:S01]  /*8a70*/  FFMA R66, R66, UR33, -R72.reuse ;  /* 0x0000002142427c23 */ /* 0x100fe20008000848 */
[--C-:B------:R-:W-:Y:S01]  /*8a80*/  FFMA R70, R70, UR33, -R72.reuse ;  /* 0x0000002146467c23 */ /* 0x100fe20008000848 */
[----:B-1----:R-:W-:Y:S01]  /*8a90*/  @!P4 FMUL R77, R77, R77 ;  /* 0x0000004d4d4dc220 */ /* 0x002fe20000400000 */
[----:B------:R-:W-:Y:S01]  /*8aa0*/  FSETP.GEU.AND P4, PT, R31, -126, PT ;  /* 0xc2fc00001f00780b */ /* 0x000fe20003f8e000 */
[----:B------:R-:W1:Y:S01]  /*8ab0*/  MUFU.EX2 R27, R27 ;  /* 0x0000001b001b7308 */ /* 0x000e620000000800 */
[--C-:B------:R-:W-:Y:S01]  /*8ac0*/  FFMA R82, R82, UR33, -R72.reuse ;  /* 0x0000002152527c23 */ /* 0x100fe20008000848 */
[----:B------:R-:W-:Y:S01]  /*8ad0*/  @!P6 FMUL R29, R29, 0.5 ;  /* 0x3f0000001d1de820 */ /* 0x000fe20000400000 */
[--C-:B------:R-:W-:Y:S01]  /*8ae0*/  FFMA R83, R83, UR33, -R72.reuse ;  /* 0x0000002153537c23 */ /* 0x100fe20008000848 */
[--C-:B------:R-:W-:Y:S01]  /*8af0*/  FFMA R79, R79, UR33, -R72.reuse ;  /* 0x000000214f4f7c23 */ /* 0x100fe20008000848 */
[----:B------:R-:W-:Y:S01]  /*8b00*/  FFMA R86, R86, UR33, -R72 ;  /* 0x0000002156567c23 */ /* 0x000fe20008000848 */
[----:B------:R-:W-:Y:S01]  /*8b10*/  FMUL R84, R84, UR33 ;  /* 0x0000002154547c20 */ /* 0x000fe20008400000 */
[----:B------:R-:W-:Y:S01]  /*8b20*/  F2FP.BF16.F32.PACK_AB R32, R23, R32 ;  /* 0x000000201720723e */ /* 0x000fe200000010ff */
[----:B------:R-:W3:Y:S01]  /*8b30*/  MUFU.EX2 R60, R60 ;  /* 0x0000003c003c7308 */ /* 0x000ee20000000800 */
[----:B--2---:R-:W-:Y:S01]  /*8b40*/  @!P2 FMUL R25, R25, R25 ;  /* 0x000000191919a220 */ /* 0x004fe20000400000 */
[----:B------:R-:W-:-:S02]  /*8b50*/  FSETP.GEU.AND P2, PT, R35, -126, PT ;  /* 0xc2fc00002300780b */ /* 0x000fc40003f4e000 */
[----:B------:R-:W-:-:S04]  /*8b60*/  @!P4 FMUL R31, R31, 0.5 ;  /* 0x3f0000001f1fc820 */ /* 0x000fc80000400000 */
        /* <DEDUP_REMOVED lines=8> */
[----:B------:R3:W4:Y:S01]  /*8bf0*/  MUFU.EX2 R38, R35 ;  /* 0x0000002300267308 */ /* 0x0007220000000800 */
[----:B--2---:R-:W-:Y:S01]  /*8c00*/  @!P6 FMUL R29, R29, R29 ;  /* 0x0000001d1d1de220 */ /* 0x004fe20000400000 */
[----:B------:R-:W-:-:S05]  /*8c10*/  FSETP.GEU.AND P6, PT, R43, -126, PT ;  /* 0xc2fc00002b00780b */ /* 0x000fca0003fce000 */
[----:B------:R-:W-:Y:S01]  /*8c20*/  @!P3 FMUL R30, R30, 0.5 ;  /* 0x3f0000001e1eb820 */ /* 0x000fe20000400000 */
[----:B------:R2:W5:Y:S01]  /*8c30*/  MUFU.EX2 R42, R39 ;  /* 0x00000027002a7308 */ /* 0x0005620000000800 */
[----:B---3--:R-:W-:Y:S01]  /*8c40*/  FFMA R35, R46, UR33, -R72 ;  /* 0x000000212e237c23 */ /* 0x008fe20008000848 */
[----:B-1----:R-:W-:Y:S01]  /*8c50*/  @!P4 FMUL R34, R34, R34 ;  /* 0x000000222222c220 */ /* 0x002fe20000400000 */
[----:B------:R-:W-:-:S04]  /*8c60*/  FSETP.GEU.AND P4, PT, R33, -126, PT ;  /* 0xc2fc00002100780b */ /* 0x000fc80003f8e000 */
[----:B------:R-:W-:Y:S01]  /*8c70*/  @!P6 FMUL R43, R43, 0.5 ;  /* 0x3f0000002b2be820 */ /* 0x000fe20000400000 */
[----:B------:R1:W3:Y:S01]  /*8c80*/  MUFU.EX2 R31, R30 ;  /* 0x0000001e001f7308 */ /* 0x0002e20000000800 */
[----:B--2---:R-:W-:Y:S01]  /*8c90*/  FFMA R39, R50, UR33, -R72 ;  /* 0x0000002132277c23 */ /* 0x004fe20008000848 */
[----:B----4-:R-:W-:Y:S01]  /*8ca0*/  @!P2 FMUL R38, R38, R38 ;  /* 0x000000262626a220 */ /* 0x010fe20000400000 */
[----:B------:R-:W-:-:S05]  /*8cb0*/  FSETP.GEU.AND P2, PT, R35, -126, PT ;  /* 0xc2fc00002300780b */ /* 0x000fca0003f4e000 */
[----:B------:R2:W4:Y:S01]  /*8cc0*/  MUFU.EX2 R46, R43 ;  /* 0x0000002b002e7308 */ /* 0x0005220000000800 */
[----:B-----5:R-:W-:Y:S01]  /*8cd0*/  @!P5 FMUL R42, R42, R42 ;  /* 0x0000002a2a2ad220 */ /* 0x020fe20000400000 */
[----:B------:R-:W-:Y:S01]  /*8ce0*/  FSETP.GEU.AND P5, PT, R39, -126, PT ;  /* 0xc2fc00002700780b */ /* 0x000fe20003fae000 */
[----:B-1----:R-:W-:Y:S01]  /*8cf0*/  FFMA R30, R58, UR33, -R72 ;  /* 0x000000213a1e7c23 */ /* 0x002fe20008000848 */
[----:B------:R-:W-:-:S04]  /*8d00*/  @!P4 FMUL R33, R33, 0.5 ;  /* 0x3f0000002121c820 */ /* 0x000fc80000400000 */
[----:B------:R-:W-:Y:S01]  /*8d10*/  @!P2 FMUL R35, R35, 0.5 ;  /* 0x3f0000002323a820 */ /* 0x000fe20000400000 */
[----:B---3--:R-:W-:Y:S01]  /*8d20*/  @!P3 FMUL R31, R31, R31 ;  /* 0x0000001f1f1fb220 */ /* 0x008fe20000400000 */
[----:B------:R-:W-:Y:S01]  /*8d30*/  FSETP.GEU.AND P3, PT, R47, -126, PT ;  /* 0xc2fc00002f00780b */ /* 0x000fe20003f6e000 */
[----:B--2---:R-:W-:Y:S01]  /*8d40*/  FFMA R43, R54, UR33, -R72 ;  /* 0x00000021362b7c23 */ /* 0x004fe20008000848 */
        /* <DEDUP_REMOVED lines=15> */
[--C-:B-1----:R-:W-:Y:S01]  /*8e40*/  FFMA R47, R59, UR33, -R72.reuse ;  /* 0x000000213b2f7c23 */ /* 0x102fe20008000848 */
[----:B---3--:R-:W-:Y:S01]  /*8e50*/  @!P5 FMUL R39, R39, R39 ;  /* 0x000000272727d220 */ /* 0x008fe20000400000 */
[----:B------:R-:W-:-:S03]  /*8e60*/  FFMA R59, R75, UR33, -R72 ;  /* 0x000000214b3b7c23 */ /* 0x000fc60008000848 */
[----:B------:R-:W-:Y:S01]  /*8e70*/  FSETP.GEU.AND P5, PT, R47, -126, PT ;  /* 0xc2fc00002f00780b */ /* 0x000fe20003fae000 */
[----:B------:R-:W-:Y:S01]  /*8e80*/  @!P2 FMUL R55, R55, 0.5 ;  /* 0x3f0000003737a820 */ /* 0x000fe20000400000 */
[----:B------:R1:W3:Y:S01]  /*8e90*/  MUFU.EX2 R54, R51 ;  /* 0x0000003300367308 */ /* 0x0002e20000000800 */
[----:B----4-:R-:W-:Y:S01]  /*8ea0*/  @!P3 FMUL R50, R50, R50 ;  /* 0x000000323232b220 */ /* 0x010fe20000400000 */
[----:B------:R-:W-:-:S06]  /*8eb0*/  FSETP.GEU.AND P3, PT, R30, -126, PT ;  /* 0xc2fc00001e00780b */ /* 0x000fcc0003f6e000 */
[----:B------:R4:W5:Y:S01]  /*8ec0*/  MUFU.EX2 R58, R55 ;  /* 0x00000037003a7308 */ /* 0x0009620000000800 */
[----:B--2---:R-:W-:Y:S01]  /*8ed0*/  @!P6 FMUL R43, R43, R43 ;  /* 0x0000002b2b2be220 */ /* 0x004fe20000400000 */
[----:B------:R-:W-:Y:S01]  /*8ee0*/  FSETP.GEU.AND P6, PT, R63, -126, PT ;  /* 0xc2fc00003f00780b */ /* 0x000fe20003fce000 */
[----:B------:R-:W-:Y:S01]  /*8ef0*/  @!P5 FMUL R47, R47, 0.5 ;  /* 0x3f0000002f2fd820 */ /* 0x000fe20000400000 */
[----:B-1----:R-:W-:-:S03]  /*8f00*/  FFMA R51, R71, UR33, -R72 ;  /* 0x0000002147337c23 */ /* 0x002fc60008000848 */
[----:B------:R-:W-:Y:S02]  /*8f10*/  @!P3 FMUL R30, R30, 0.5 ;  /* 0x3f0000001e1eb820 */ /* 0x000fe40000400000 */
[----:B------:R-:W1:Y:S01]  /*8f20*/  MUFU.EX2 R47, R47 ;  /* 0x0000002f002f7308 */ /* 0x000e620000000800 */
[----:B----4-:R-:W-:Y:S01]  /*8f30*/  FFMA R55, R74, UR33, -R72 ;  /* 0x000000214a377c23 */ /* 0x010fe20008000848 */
[----:B---3--:R-:W-:Y:S01]  /*8f40*/  @!P4 FMUL R54, R54, R54 ;  /* 0x000000363636c220 */ /* 0x008fe20000400000 */
[----:B------:R-:W-:-:S03]  /*8f50*/  FSETP.GEU.AND P4, PT, R64, -126, PT ;  /* 0xc2fc00004000780b */ /* 0x000fc60003f8e000 */
[----:B------:R-:W-:Y:S02]  /*8f60*/  @!P6 FMUL R63, R63, 0.5 ;  /* 0x3f0000003f3fe820 */ /* 0x000fe40000400000 */
[----:B------:R2:W3:Y:S01]  /*8f70*/  MUFU.EX2 R62, R30 ;  /* 0x0000001e003e7308 */ /* 0x0004e20000000800 */
[----:B-----5:R-:W-:Y:S01]  /*8f80*/  @!P2 FMUL R58, R58, R58 ;  /* 0x0000003a3a3aa220 */ /* 0x020fe20000400000 */
[----:B------:R-:W-:-:S06]  /*8f90*/  FSETP.GEU.AND P2, PT, R66, -126, PT ;  /* 0xc2fc00004200780b */ /* 0x000fcc0003f4e000 */
[----:B------:R-:W-:Y:S01]  /*8fa0*/  @!P4 FMUL R64, R64, 0.5 ;  /* 0x3f0000004040c820 */ /* 0x000fe20000400000 */
[--C-:B--2---:R-:W-:Y:S01]  /*8fb0*/  FFMA R30, R67, UR33, -R72.reuse ;  /* 0x00000021431e7c23 */ /* 0x104fe20008000848 */
[----:B-1----:R-:W-:Y:S01]  /*8fc0*/  @!P5 FMUL R47, R47, R47 ;  /* 0x0000002f2f2fd220 */ /* 0x002fe20000400000 */
[----:B------:R1:W2:Y:S01]  /*8fd0*/  MUFU.EX2 R67, R63 ;  /* 0x0000003f00437308 */ /* 0x0002a20000000800 */
[----:B------:R-:W-:Y:S02]  /*8fe0*/  FSETP.GEU.AND P5, PT, R70, -126, PT ;  /* 0xc2fc00004600780b */ /* 0x000fe40003fae000 */
[----:B------:R-:W-:Y:S01]  /*8ff0*/  FADD R85, R60, R47 ;  /* 0x0000002f3c557221 */ /* 0x000fe20000000000 */
[----:B------:R-:W-:Y:S01]  /*9000*/  @!P2 FMUL R66, R66, 0.5 ;  /* 0x3f0000004242a820 */ /* 0x000fe20000400000 */
[----:B---3--:R-:W-:Y:S01]  /*9010*/  @!P3 FMUL R62, R62, R62 ;  /* 0x0000003e3e3eb220 */ /* 0x008fe20000400000 */
[----:B------:R-:W-:Y:S02]  /*9020*/  FSETP.GEU.AND P3, PT, R30, -126, PT ;  /* 0xc2fc00001e00780b */ /* 0x000fe40003f6e000 */
[----:B------:R3:W4:Y:S01]  /*9030*/  MUFU.EX2 R76, R66 ;  /* 0x00000042004c7308 */ /* 0x0007220000000800 */
[--C-:B-1----:R-:W-:Y:S01]  /*9040*/  FFMA R63, R78, UR33, -R72.reuse ;  /* 0x000000214e3f7c23 */ /* 0x102fe20008000848 */
[----:B------:R-:W-:-:S04]  /*9050*/  FFMA R72, R87, UR33, -R72 ;  /* 0x0000002157487c23 */ /* 0x000fc80008000848 */
[----:B------:R-:W-:Y:S02]  /*9060*/  @!P5 FMUL R70, R70, 0.5 ;  /* 0x3f0000004646d820 */ /* 0x000fe40000400000 */
[----:B------:R-:W1:Y:S01]  /*9070*/  MUFU.EX2 R64, R64 ;  /* 0x0000004000407308 */ /* 0x000e620000000800 */
[----:B--2---:R-:W-:Y:S01]  /*9080*/  @!P6 FMUL R67, R67, R67 ;  /* 0x000000434343e220 */ /* 0x004fe20000400000 */
[----:B------:R-:W-:Y:S01]  /*9090*/  FSETP.GEU.AND P6, PT, R55, -126, PT ;  /* 0xc2fc00003700780b */ /* 0x000fe20003fce000 */
[----:B---3--:R-:W-:Y:S01]  /*90a0*/  FADD R66, R36, R73 ;  /* 0x0000004924427221 */ /* 0x008fe20000000000 */
[----:B------:R-:W-:Y:S01]  /*90b0*/  @!P3 FMUL R30, R30, 0.5 ;  /* 0x3f0000001e1eb820 */ /* 0x000fe20000400000 */
[----:B------:R-:W-:-:S03]  /*90c0*/  F2FP.BF16.F32.PACK_AB R36, R41, R36 ;  /* 0x000000242924723e */ /* 0x000fc600000010ff */
[----:B------:R2:W3:Y:S01]  /*90d0*/  MUFU.EX2 R71, R30 ;  /* 0x0000001e00477308 */ /* 0x0004e20000000800 */
[----:B----4-:R-:W-:Y:S01]  /*90e0*/  @!P2 FMUL R76, R76, R76 ;  /* 0x0000004c4c4ca220 */ /* 0x010fe20000400000 */
[----:B------:R-:W-:-:S03]  /*90f0*/  FSETP.GEU.AND P2, PT, R59, -126, PT ;  /* 0xc2fc00003b00780b */ /* 0x000fc60003f4e000 */
[----:B------:R-:W-:Y:S01]  /*9100*/  FADD R87, R29, R76 ;  /* 0x0000004c1d577221 */ /* 0x000fe20000000000 */
[----:B------:R-:W-:Y:S01]  /*9110*/  F2FP.BF16.F32.PACK_AB R29, R38, R29 ;  /* 0x0000001d261d723e */ /* 0x000fe200000010ff */
[----:B------:R-:W-:Y:S01]  /*9120*/  @!P6 FMUL R55, R55, 0.5 ;  /* 0x3f0000003737e820 */ /* 0x000fe20000400000 */
[----:B------:R-:W4:Y:S01]  /*9130*/  MUFU.EX2 R74, R70 ;  /* 0x00000046004a7308 */ /* 0x000f220000000800 */
[----:B-1----:R-:W-:Y:S01]  /*9140*/  @!P4 FMUL R64, R64, R64 ;  /* 0x000000404040c220 */ /* 0x002fe20000400000 */
[----:B------:R-:W-:Y:S01]  /*9150*/  FSETP.GEU.AND P4, PT, R51, -126, PT ;  /* 0xc2fc00003300780b */ /* 0x000fe20003f8e000 */
[----:B--2---:R-:W-:Y:S01]  /*9160*/  FADD R30, R19, R44 ;  /* 0x0000002c131e7221 */ /* 0x004fe20000000000 */
[----:B------:R-:W-:-:S03]  /*9170*/  F2FP.BF16.F32.PACK_AB R44, R44, R57 ;  /* 0x000000392c2c723e */ /* 0x000fc600000010ff */
[----:B------:R-:W-:Y:S01]  /*9180*/  @!P2 FMUL R59, R59, 0.5 ;  /* 0x3f0000003b3ba820 */ /* 0x000fe20000400000 */
[----:B------:R1:W2:Y:S01]  /*9190*/  MUFU.EX2 R78, R55 ;  /* 0x00000037004e7308 */ /* 0x0002a20000000800 */
[----:B---3--:R-:W-:Y:S01]  /*91a0*/  @!P3 FMUL R71, R71, R71 ;  /* 0x000000474747b220 */ /* 0x008fe20000400000 */
[----:B------:R-:W-:-:S05]  /*91b0*/  FSETP.GEU.AND P3, PT, R63, -126, PT ;  /* 0xc2fc00003f00780b */ /* 0x000fca0003f6e000 */
[----:B------:R-:W-:Y:S01]  /*91c0*/  @!P4 FMUL R51, R51, 0.5 ;  /* 0x3f0000003333c820 */ /* 0x000fe20000400000 */
[----:B------:R3:W5:Y:S01]  /*91d0*/  MUFU.EX2 R81, R59 ;  /* 0x0000003b00517308 */ /* 0x0007620000000800 */
[----:B----4-:R-:W-:Y:S01]  /*91e0*/  @!P5 FMUL R74, R74, R74 ;  /* 0x0000004a4a4ad220 */ /* 0x010fe20000400000 */
[----:B------:R-:W-:Y:S01]  /*91f0*/  FSETP.GEU.AND P5, PT, R82, -126, PT ;  /* 0xc2fc00005200780b */ /* 0x000fe20003fae000 */
[----:B-1----:R-:W-:Y:S01]  /*9200*/  FADD R55, R41, R56 ;  /* 0x0000003829377221 */ /* 0x002fe20000000000 */
[----:B------:R-:W-:-:S03]  /*9210*/  F2FP.BF16.F32.PACK_AB R41, R47, R62 ;  /* 0x0000003e2f29723e */ /* 0x000fc600000010ff */
[----:B------:R-:W-:Y:S01]  /*9220*/  @!P3 FMUL R63, R63, 0.5 ;  /* 0x3f0000003f3fb820 */ /* 0x000fe20000400000 */
[----:B------:R1:W-:Y:S01]  /*9230*/  MUFU.EX2 R75, R51 ;  /* 0x00000033004b7308 */ /* 0x0003e20000000800 */
[----:B--2---:R-:W-:Y:S01]  /*9240*/  @!P6 FMUL R78, R78, R78 ;  /* 0x0000004e4e4ee220 */ /* 0x004fe20000400000 */
[----:B------:R-:W-:Y:S01]  /*9250*/  FSETP.GEU.AND P6, PT, R83, -126, PT ;  /* 0xc2fc00005300780b */ /* 0x000fe20003fce000 */
[----:B---3--:R-:W-:Y:S01]  /*9260*/  FADD R59, R10, R11 ;  /* 0x0000000b0a3b7221 */ /* 0x008fe20000000000 */
[----:B------:R-:W-:Y:S01]  /*9270*/  FADD R11, R28, R57 ;  /* 0x000000391c0b7221 */ /* 0x000fe20000000000 */
[----:B------:R-:W-:Y:S01]  /*9280*/  FADD R10, R13, R40 ;  /* 0x000000280d0a7221 */ /* 0x000fe20000000000 */
[----:B------:R-:W-:Y:S01]  /*9290*/  FADD R68, R30, R55 ;  /* 0x000000371e447221 */ /* 0x000fe20000000000 */
[----:B------:R-:W-:Y:S01]  /*92a0*/  @!P5 FMUL R82, R82, 0.5 ;  /* 0x3f0000005252d820 */ /* 0x000fe20000400000 */
[----:B------:R2:W3:Y:S01]  /*92b0*/  MUFU.EX2 R80, R63 ;  /* 0x0000003f00507308 */ /* 0x0004e20000000800 */
[----:B-----5:R-:W-:Y:S01]  /*92c0*/  @!P2 FMUL R81, R81, R81 ;  /* 0x000000515151a220 */ /* 0x020fe20000400000 */
[----:B------:R-:W-:Y:S01]  /*92d0*/  FSETP.GEU.AND P2, PT, R79, -126, PT ;  /* 0xc2fc00004f00780b */ /* 0x000fe20003f4e000 */
[----:B-1----:R-:W-:Y:S01]  /*92e0*/  FADD R51, R23, R48 ;  /* 0x0000003017337221 */ /* 0x002fe20000000000 */
[----:B------:R-:W-:Y:S01]  /*92f0*/  FADD R66, R11, R66 ;  /* 0x000000420b427221 */ /* 0x000fe20000000000 */
[----:B------:R-:W-:Y:S01]  /*9300*/  FADD R11, R12, R61 ;  /* 0x0000003d0c0b7221 */ /* 0x000fe20000000000 */
[----:B------:R-:W-:Y:S01]  /*9310*/  FADD R30, R18, R77 ;  /* 0x0000004d121e7221 */ /* 0x000fe20000000000 */
[----:B------:R-:W-:Y:S01]  /*9320*/  @!P6 FMUL R83, R83, 0.5 ;  /* 0x3f0000005353e820 */ /* 0x000fe20000400000 */
[----:B------:R-:W1:Y:S01]  /*9330*/  MUFU.EX2 R82, R82 ;  /* 0x0000005200527308 */ /* 0x000e620000000800 */
[----:B--2---:R-:W-:Y:S01]  /*9340*/  FADD R63, R10, R51 ;  /* 0x000000330a3f7221 */ /* 0x004fe20000000000 */
[----:B------:R-:W-:Y:S01]  /*9350*/  FADD R10, R26, R53 ;  /* 0x000000351a0a7221 */ /* 0x000fe20000000000 */
[----:B------:R-:W-:Y:S01]  /*9360*/  FADD R51, R14, R69 ;  /* 0x000000450e337221 */ /* 0x000fe20000000000 */
[----:B------:R-:W-:Y:S01]  /*9370*/  FADD R70, R11, R30 ;  /* 0x0000001e0b467221 */ /* 0x000fe20000000000 */
[----:B------:R-:W-:Y:S01]  /*9380*/  FADD R11, R21, R22 ;  /* 0x00000016150b7221 */ /* 0x000fe20000000000 */
[----:B------:R-:W-:Y:S01]  /*9390*/  FADD R30, R45, R16 ;  /* 0x000000102d1e7221 */ /* 0x000fe20000000000 */
[----:B------:R-:W-:Y:S01]  /*93a0*/  @!P2 FMUL R79, R79, 0.5 ;  /* 0x3f0000004f4fa820 */ /* 0x000fe20000400000 */
[----:B------:R-:W2:Y:S01]  /*93b0*/  MUFU.EX2 R83, R83 ;  /* 0x0000005300537308 */ /* 0x000ea20000000800 */
[----:B---3--:R-:W-:Y:S01]  /*93c0*/  @!P3 FMUL R80, R80, R80 ;  /* 0x000000505050b220 */ /* 0x008fe20000400000 */
[----:B------:R-:W-:Y:S01]  /*93d0*/  FSETP.GEU.AND P3, PT, R86, -126, PT ;  /* 0xc2fc00005600780b */ /* 0x000fe20003f6e000 */
[----:B------:R-:W-:Y:S01]  /*93e0*/  FADD R55, R10, R51 ;  /* 0x000000330a377221 */ /* 0x000fe20000000000 */
[----:B------:R-:W-:Y:S01]  /*93f0*/  FADD R10, R17, R20 ;  /* 0x00000014110a7221 */ /* 0x000fe20000000000 */
[----:B------:R-:W-:Y:S01]  /*9400*/  FADD R51, R37, R52 ;  /* 0x0000003425337221 */ /* 0x000fe20000000000 */
[----:B------:R-:W-:Y:S01]  /*9410*/  FADD R30, R11, R30 ;  /* 0x0000001e0b1e7221 */ /* 0x000fe20000000000 */
[----:B------:R-:W-:Y:S01]  /*9420*/  FADD R137, R33, R78 ;  /* 0x0000004e21897221 */ /* 0x000fe20000000000 */
[----:B------:R-:W3:Y:S01]  /*9430*/  MUFU.EX2 R79, R79 ;  /* 0x0000004f004f7308 */ /* 0x000ee20000000800 */
[----:B-1----:R-:W-:Y:S01]  /*9440*/  @!P5 FMUL R82, R82, R82 ;  /* 0x000000525252d220 */ /* 0x002fe20000400000 */
[----:B------:R-:W-:Y:S01]  /*9450*/  FSETP.GEU.AND P5, PT, R72, -126, PT ;  /* 0xc2fc00004800780b */ /* 0x000fe20003fae000 */
[----:B------:R-:W-:Y:S01]  /*9460*/  FADD R51, R10, R51 ;  /* 0x000000330a337221 */ /* 0x000fe20000000000 */
[----:B------:R-:W-:Y:S01]  /*9470*/  FADD R10, R25, R62 ;  /* 0x0000003e190a7221 */ /* 0x000fe20000000000 */
[----:B------:R-:W-:Y:S01]  /*9480*/  FADD R138, R39, R82 ;  /* 0x00000052278a7221 */ /* 0x000fe20000000000 */
[----:B------:R-:W-:Y:S01]  /*9490*/  @!P4 FMUL R75, R75, R75 ;  /* 0x0000004b4b4bc220 */ /* 0x000fe20000400000 */
[----:B------:R-:W-:Y:S01]  /*94a0*/  @!P3 FMUL R86, R86, 0.5 ;  /* 0x3f0000005656b820 */ /* 0x000fe20000400000 */
[----:B------:R-:W-:Y:S01]  /*94b0*/  FSETP.GEU.AND P4, PT, R84, -126, PT ;  /* 0xc2fc00005400780b */ /* 0x000fe20003f8e000 */
[----:B--2---:R-:W-:Y:S01]  /*94c0*/  @!P6 FMUL R83, R83, R83 ;  /* 0x000000535353e220 */ /* 0x004fe20000400000 */
        /* <DEDUP_REMOVED lines=8> */
[----:B---3--:R-:W-:Y:S01]  /*9550*/  @!P2 FMUL R79, R79, R79 ;  /* 0x0000004f4f4fa220 */ /* 0x008fe20000400000 */
[----:B------:R-:W-:Y:S01]  /*9560*/  FADD R59, R59, R66 ;  /* 0x000000423b3b7221 */ /* 0x000fe20000000000 */
[----:B------:R-:W-:Y:S01]  /*9570*/  FADD R141, R10, R87 ;  /* 0x000000570a8d7221 */ /* 0x000fe20000000000 */
[----:B------:R2:W3:Y:S01]  /*9580*/  MUFU.EX2 R11, R72 ;  /* 0x00000048000b7308 */ /* 0x0004e20000000800 */
[----:B------:R-:W-:Y:S01]  /*9590*/  FADD R140, R85, R136 ;  /* 0x00000088558c7221 */ /* 0x000fe20000000000 */
[----:B------:R-:W-:Y:S01]  /*95a0*/  @!P6 FMUL R15, R15, 0.5 ;  /* 0x3f0000000f0fe820 */ /* 0x000fe20000400000 */
[----:B------:R-:W-:Y:S01]  /*95b0*/  FADD R85, R38, R71 ;  /* 0x0000004726557221 */ /* 0x000fe20000000000 */
[----:B------:R-:W-:Y:S01]  /*95c0*/  FADD R136, R54, R83 ;  /* 0x0000005336887221 */ /* 0x000fe20000000000 */
[----:B------:R-:W-:Y:S01]  /*95d0*/  @!P4 FMUL R84, R84, 0.5 ;  /* 0x3f0000005454c820 */ /* 0x000fe20000400000 */
[----:B------:R-:W-:Y:S01]  /*95e0*/  FADD R137, R50, R79 ;  /* 0x0000004f32897221 */ /* 0x000fe20000000000 */
[----:B------:R-:W-:Y:S01]  /*95f0*/  FADD R87, R42, R75 ;  /* 0x0000004b2a577221 */ /* 0x000fe20000000000 */
[----:B------:R-:W4:Y:S01]  /*9600*/  MUFU.EX2 R10, R15 ;  /* 0x0000000f000a7308 */ /* 0x000f220000000800 */
[----:B-1----:R-:W-:Y:S01]  /*9610*/  @!P3 FMUL R86, R86, R86 ;  /* 0x000000565656b220 */ /* 0x002fe20000400000 */
[----:B------:R-:W-:Y:S01]  /*9620*/  FADD R143, R85, R136 ;  /* 0x00000088558f7221 */ /* 0x000fe20000000000 */
[----:B------:R-:W-:Y:S01]  /*9630*/  FADD R85, R31, R74 ;  /* 0x0000004a1f557221 */ /* 0x000fe20000000000 */
[----:B--2---:R-:W-:Y:S01]  /*9640*/  FADD R72, R34, R67 ;  /* 0x0000004322487221 */ /* 0x004fe20000000000 */
[----:B------:R-:W-:Y:S01]  /*9650*/  FADD R136, R43, R86 ;  /* 0x000000562b887221 */ /* 0x000fe20000000000 */
[----:B------:R-:W-:Y:S01]  /*9660*/  FADD R63, R63, R68 ;  /* 0x000000443f3f7221 */ /* 0x000fe20000000000 */
[----:B------:R-:W-:Y:S01]  /*9670*/  FADD R70, R55, R70 ;  /* 0x0000004637467221 */ /* 0x000fe20000000000 */
[----:B------:R-:W1:Y:S01]  /*9680*/  MUFU.EX2 R15, R84 ;  /* 0x00000054000f7308 */ /* 0x000e620000000800 */
        /* <DEDUP_REMOVED lines=13> */
[----:B----4-:R-:W-:Y:S01]  /*9760*/  @!P6 FMUL R10, R10, R10 ;  /* 0x0000000a0a0ae220 */ /* 0x010fe20000400000 */
[----:B------:R-:W-:Y:S01]  /*9770*/  FADD R136, R139, R136 ;  /* 0x000000888b887221 */ /* 0x000fe20000000000 */
[----:B------:R-:W-:Y:S01]  /*9780*/  F2FP.BF16.F32.PACK_AB R27, R34, R27 ;  /* 0x0000001b221b723e */ /* 0x000fe200000010ff */
[----:B------:R-:W-:Y:S01]  /*9790*/  FADD R87, R140, R87 ;  /* 0x000000578c577221 */ /* 0x000fe20000000000 */
[----:B------:R-:W-:Y:S01]  /*97a0*/  FFMA R3, R10, R3, R59 ;  /* 0x000000030a037223 */ /* 0x000fe2000000003b */
        /* <DEDUP_REMOVED lines=24> */
[----:B------:R-:W-:Y:S01]  /*9930*/  SHF.L.U32 R10, R9, 0x1f, RZ ;  /* 0x0000001f090a7819 */ /* 0x000fe200000006ff */
[----:B------:R-:W-:Y:S01]  /*9940*/  FADD R136, R136, R87 ;  /* 0x0000005788887221 */ /* 0x000fe20000000000 */
[----:B-1----:R-:W-:Y:S01]  /*9950*/  @!P4 FMUL R15, R15, R15 ;  /* 0x0000000f0f0fc220 */ /* 0x002fe20000400000 */
[----:B------:R-:W-:Y:S01]  /*9960*/  F2FP.BF16.F32.PACK_AB R34, R37, R14 ;  /* 0x0000000e2522723e */ /* 0x000fe200000010ff */
[----:B------:R1:W2:Y:S01]  /*9970*/  SYNCS.PHASECHK.TRANS64.TRYWAIT P2, [UR7+0x24000], R10 ;  /* 0x0240000aff0075a7 */ /* 0x0002a20008040147 */
[----:B------:R-:W-:Y:S01]  /*9980*/  F2FP.BF16.F32.PACK_AB R31, R42, R31 ;  /* 0x0000001f2a1f723e */ /* 0x000fe200000010ff */
[----:B------:R-:W-:Y:S01]  /*9990*/  FFMA R4, R15, R4, R136 ;  /* 0x000000040f047223 */ /* 0x000fe20000000088 */
[----:B------:R-:W-:Y:S01]  /*99a0*/  F2FP.BF16.F32.PACK_AB R35, R50, R35 ;  /* 0x000000233223723e */ /* 0x000fe200000010ff */
[----:B------:R-:W-:Y:S01]  /*99b0*/  FMUL R90, R90, R15 ;  /* 0x0000000f5a5a7220 */ /* 0x000fe20000400000 */
[----:B------:R-:W-:Y:S01]  /*99c0*/  F2FP.BF16.F32.PACK_AB R37, R54, R39 ;  /* 0x000000273625723e */ /* 0x000fe200000010ff */
[----:B------:R-:W-:Y:S01]  /*99d0*/  FMUL R91, R91, R15 ;  /* 0x0000000f5b5b7220 */ /* 0x000fe20000400000 */
[----:B------:R-:W-:Y:S01]  /*99e0*/  F2FP.BF16.F32.PACK_AB R33, R46, R33 ;  /* 0x000000212e21723e */ /* 0x000fe200000010ff */
[-C--:B------:R-:W-:Y:S01]  /*99f0*/  FMUL R94, R94, R15.reuse ;  /* 0x0000000f5e5e7220 */ /* 0x080fe20000400000 */
[----:B------:R-:W-:Y:S01]  /*9a00*/  F2FP.BF16.F32.PACK_AB R38, R45, R18 ;  /* 0x000000122d26723e */ /* 0x000fe200000010ff */
[----:B------:R-:W-:Y:S01]  /*9a10*/  FMUL R95, R95, R15 ;  /* 0x0000000f5f5f7220 */ /* 0x000fe20000400000 */
[----:B------:R-:W-:Y:S01]  /*9a20*/  F2FP.BF16.F32.PACK_AB R39, R58, R43 ;  /* 0x0000002b3a27723e */ /* 0x000fe200000010ff */
[----:B------:R-:W-:Y:S01]  /*9a30*/  FMUL R98, R98, R15 ;  /* 0x0000000f62627220 */ /* 0x000fe20000400000 */
[----:B------:R-:W-:Y:S01]  /*9a40*/  F2FP.BF16.F32.PACK_AB R40, R40, R49 ;  /* 0x000000312828723e */ /* 0x000fe200000010ff */
[----:B------:R-:W-:Y:S01]  /*9a50*/  FMUL R99, R99, R15 ;  /* 0x0000000f63637220 */ /* 0x000fe20000400000 */
        /* <DEDUP_REMOVED lines=36> */
.L_x_39:
[----:B------:R-:W-:Y:S05]  /*9ca0*/  @P2 BRA `(.L_x_40) ;  /* 0x0000000000082947 */ /* 0x000fea0003800000 */
[----:B------:R-:W1:Y:S02]  /*9cb0*/  SYNCS.PHASECHK.TRANS64.TRYWAIT P2, [UR7+0x24000], R10 ;  /* 0x0240000aff0075a7 */ /* 0x000e640008040147 */
[----:B-1----:R-:W-:Y:S05]  /*9cc0*/  @!P2 BRA `(.L_x_41) ;  /* 0x000000340048a947 */ /* 0x002fea0003800000 */
.L_x_40:
        /* <DEDUP_REMOVED lines=45> */
.L_x_42:
[----:B------:R-:W-:-:S04]  /*9fa0*/  ULEA UR7, UR5, UR38, 0x3 ;  /* 0x0000002605077291 */ /* 0x000fc8000f8e183f */
[----:B------:R-:W-:-:S04]  /*9fb0*/  UIADD3 UR7, UR7, 0x24028, URZ ;  /* 0x0002402807077890 */ /* 0x000fc8000fffe03f */
[----:B------:R-:W-:-:S09]  /*9fc0*/  UPRMT UR7, URZ, 0x654, UR7 ;  /* 0x000006543f077896 */ /* 0x000fd20008000007 */
[----:B------:R-:W-:Y:S01]  /*9fd0*/  SYNCS.ARRIVE.TRANS64.RED.A1T0 RZ, [UR7], RZ ;  /* 0x000000ffffff79a7 */ /* 0x000fe20008100407 */
[----:B------:R-:W-:Y:S05]  /*9fe0*/  @P1 BRA `(.L_x_43) ;  /* 0x0000000000041947 */ /* 0x000fea0003800000 */
[----:B------:R-:W-:Y:S01]  /*9ff0*/  BPT.TRAP 0x1 ;  /* 0x000000040000795c */ /* 0x000fe20000300000 */
.L_x_43:
[----:B------:R-:W-:-:S04]  /*a000*/  UIADD3 UR5, UR5, 0x1, URZ ;  /* 0x0000000105057890 */ /* 0x000fc8000fffe03f */
[----:B------:R-:W-:-:S04]  /*a010*/  UISETP.NE.AND UP0, UPT, UR5, 0x5, UPT ;  /* 0x000000050500788c */ /* 0x000fc8000bf05270 */
[----:B------:R-:W-:Y:S01]  /*a020*/  USEL UR7, UR5, URZ, UP0 ;  /* 0x0000003f05077287 */ /* 0x000fe20008000000 */
[----:B------:R-:W-:Y:S11]  /*a030*/  @!P0 BRA `(.L_x_44) ;  /* 0x0000000000048947 */ /* 0x000ff60003800000 */
[----:B------:R-:W-:Y:S01]  /*a040*/  BPT.TRAP 0x1 ;  /* 0x000000040000795c */ /* 0x000fe20000300000 */
.L_x_44:
[----:B------:R-:W-:-:S04]  /*a050*/  ULEA UR5, UR7, UR38, 0x3 ;  /* 0x0000002607057291 */ /* 0x000fc8000f8e183f */
[----:B------:R-:W-:-:S04]  /*a060*/  UIADD3 UR5, UR5, 0x24028, URZ ;  /* 0x0002402805057890 */ /* 0x000fc8000fffe03f */
[----:B------:R-:W-:-:S09]  /*a070*/  UPRMT UR5, URZ, 0x654, UR5 ;  /* 0x000006543f057896 */ /* 0x000fd20008000005 */
[----:B------:R-:W-:Y:S01]  /*a080*/  SYNCS.ARRIVE.TRANS64.RED.A1T0 RZ, [UR5], RZ ;  /* 0x000000ffffff79a7 */ /* 0x000fe20008100405 */
[----:B------:R-:W-:Y:S05]  /*a090*/  @P1 BRA `(.L_x_45) ;  /* 0x0000000000041947 */ /* 0x000fea0003800000 */
[----:B------:R-:W-:Y:S01]  /*a0a0*/  BPT.TRAP 0x1 ;  /* 0x000000040000795c */ /* 0x000fe20000300000 */
.L_x_45:
[----:B------:R-:W-:Y:S01]  /*a0b0*/  UIADD3 UR5, UR7, 0x1, URZ ;  /* 0x0000000107057890 */ /* 0x000fe2000fffe03f */
[C---:B------:R-:W-:Y:S01]  /*a0c0*/  ISETP.GT.AND P2, PT, R8.reuse, 0x1, PT ;  /* 0x000000010800780c */ /* 0x040fe20003f44270 */
[----:B------:R-:W-:Y:S01]  /*a0d0*/  UIADD3 UR7, UR11, 0x1, URZ ;  /* 0x000000010b077890 */ /* 0x000fe2000fffe03f */
[----:B------:R-:W-:Y:S01]  /*a0e0*/  IADD3 R8, R8, -0x1, RZ ;  /* 0xffffffff08087810 */ /* 0x000fe20007ffe0ff */
[----:B------:R-:W-:Y:S01]  /*a0f0*/  UISETP.NE.AND UP0, UPT, UR5, 0x5, UPT ;  /* 0x000000050500788c */ /* 0x000fe2000bf05270 */
[----:B------:R-:W-:Y:S01]  /*a100*/  VIADD R5, R5, 0x80 ;  /* 0x0000008005057836 */ /* 0x000fe20000000000 */
[----:B------:R-:W-:Y:S01]  /*a110*/  UISETP.NE.AND UP1, UPT, UR7, 0x5, UPT ;  /* 0x000000050700788c */ /* 0x000fe2000bf25270 */
[----:B-1----:R-:W-:Y:S01]  /*a120*/  MOV R10, R6 ;  /* 0x00000006000a7202 */ /* 0x002fe20000000f00 */
[----:B------:R-:W-:Y:S01]  /*a130*/  USEL UR5, UR5, URZ, UP0 ;  /* 0x0000003f05057287 */ /* 0x000fe20008000000 */
[----:B------:R-:W-:Y:S01]  /*a140*/  MOV R11, R7 ;  /* 0x00000007000b7202 */ /* 0x000fe20000000f00 */
[----:B------:R-:W-:-:S02]  /*a150*/  USEL UR10, URZ, 0x1, UP1 ;  /* 0x000000013f0a7887 */ /* 0x000fc40008800000 */
[----:B------:R-:W-:-:S04]  /*a160*/  USEL UR7, UR7, URZ, UP1 ;  /* 0x0000003f07077287 */ /* 0x000fc80008800000 */
[----:B------:R-:W-:Y:S01]  /*a170*/  LOP3.LUT R9, R9, UR10, RZ, 0x3c, !PT ;  /* 0x0000000a09097c12 */ /* 0x000fe2000f8e3cff */
[----:B------:R-:W-:Y:S07]  /*a180*/  @P2 BRA `(.L_x_46) ;  /* 0xffffffc800e42947 */ /* 0x000fee000383ffff */
.L_x_35:
[----:B------:R-:W1:Y:S01]  /*a190*/  SHFL.BFLY PT, R0, R3, 0x1, 0x1f ;  /* 0x0c201f0003007f89 */ /* 0x000e6200000e0000 */
[----:B------:R-:W-:Y:S01]  /*a1a0*/  BSSY B0, `(.L_x_47) ;  /* 0x0000024000007945 */ /* 0x000fe20003800000 */
[----:B------:R-:W-:Y:S01]  /*a1b0*/  MOV R8, 0x3f800000 ;  /* 0x3f80000000087802 */ /* 0x000fe20000000f00 */
[----:B------:R-:W-:Y:S01]  /*a1c0*/  IMAD.MOV.U32 R11, RZ, RZ, 0x7f800000 ;  /* 0x7f800000ff0b7424 */ /* 0x000fe200078e00ff */
[----:B------:R-:W2:Y:S01]  /*a1d0*/  SHFL.BFLY PT, R5, R4, 0x1, 0x1f ;  /* 0x0c201f0004057f89 */ /* 0x000ea200000e0000 */
[----:B------:R-:W-:Y:S01]  /*a1e0*/  MOV R2, 0x3f800000 ;  /* 0x3f80000000027802 */ /* 0x000fe20000000f00 */
[----:B-1----:R-:W-:Y:S01]  /*a1f0*/  FADD R0, R0, R3 ;  /* 0x0000000300007221 */ /* 0x002fe20000000000 */
[----:B--2---:R-:W-:-:S04]  /*a200*/  FADD R16, R5, R4 ;  /* 0x0000000405107221 */ /* 0x004fc80000000000 */
[----:B------:R-:W1:Y:S04]  /*a210*/  SHFL.BFLY PT, R9, R0, 0x2, 0x1f ;  /* 0x0c401f0000097f89 */ /* 0x000e6800000e0000 */
[----:B------:R-:W2:Y:S01]  /*a220*/  SHFL.BFLY PT, R17, R16, 0x2, 0x1f ;  /* 0x0c401f0010117f89 */ /* 0x000ea200000e0000 */
[C---:B-1----:R-:W-:Y:S01]  /*a230*/  FSETP.NE.AND P0, PT, R0.reuse, -R9, PT ;  /* 0x800000090000720b */ /* 0x042fe20003f05000 */
[----:B------:R-:W-:Y:S01]  /*a240*/  FADD R4, R0, R9 ;  /* 0x0000000900047221 */ /* 0x000fe20000000000 */
[----:B------:R-:W-:Y:S02]  /*a250*/  IMAD.MOV.U32 R9, RZ, RZ, 0x7f800000 ;  /* 0x7f800000ff097424 */ /* 0x000fe400078e00ff */
[----:B--2---:R-:W-:-:S09]  /*a260*/  FADD R5, R16, R17 ;  /* 0x0000001110057221 */ /* 0x004fd20000000000 */
[----:B------:R-:W-:Y:S05]  /*a270*/  @!P0 BRA `(.L_x_48) ;  /* 0x0000000000588947 */ /* 0x000fea0003800000 */
[----:B------:R-:W-:Y:S01]  /*a280*/  IADD3 R0, R4, 0x1800000, RZ ;  /* 0x0180000004007810 */ /* 0x000fe20007ffe0ff */
[----:B------:R-:W-:Y:S03]  /*a290*/  BSSY B1, `(.L_x_49) ;  /* 0x000000d000017945 */ /* 0x000fe60003800000 */
[----:B------:R-:W-:-:S04]  /*a2a0*/  LOP3.LUT R0, R0, 0x7f800000, RZ, 0xc0, !PT ;  /* 0x7f80000000007812 */ /* 0x000fc800078ec0ff */
[----:B------:R-:W-:-:S13]  /*a2b0*/  ISETP.GT.U32.AND P0, PT, R0, 0x1ffffff, PT ;  /* 0x01ffffff0000780c */ /* 0x000fda0003f04070 */
[----:B------:R-:W-:Y:S05]  /*a2c0*/  @P0 BRA `(.L_x_50) ;  /* 0x0000000000140947 */ /* 0x000fea0003800000 */
[----:B------:R-:W-:Y:S02]  /*a2d0*/  MOV R2, R4 ;  /* 0x0000000400027202 */ /* 0x000fe40000000f00 */
[----:B------:R-:W-:-:S07]  /*a2e0*/  MOV R15, 0xa300 ;  /* 0x0000a300000f7802 */ /* 0x000fce0000000f00 */
[----:B------:R-:W-:Y:S05]  /*a2f0*/  CALL.REL.NOINC `($__internal_0_$__cuda_sm20_rcp_rn_f32_slowpath) ;  /* 0x0000003000647944 */ /* 0x000fea0003c00000 */
[----:B------:R-:W-:Y:S01]  /*a300*/  IMAD.MOV.U32 R2, RZ, RZ, R0 ;  /* 0x000000ffff027224 */ /* 0x000fe200078e0000 */
[----:B------:R-:W-:Y:S06]  /*a310*/  BRA `(.L_x_51) ;  /* 0x0000000000107947 */ /* 0x000fec0003800000 */
.L_x_50:
[----:B------:R-:W1:Y:S02]  /*a320*/  MUFU.RCP R3, R4 ;  /* 0x0000000400037308 */ /* 0x000e640000001000 */
[----:B-1----:R-:W-:-:S04]  /*a330*/  FFMA R0, R4, R3, -1 ;  /* 0xbf80000004007423 */ /* 0x002fc80000000003 */
[----:B------:R-:W-:-:S04]  /*a340*/  FADD.FTZ R0, -R0, -RZ ;  /* 0x800000ff00007221 */ /* 0x000fc80000010100 */
[----:B------:R-:W-:-:S07]  /*a350*/  FFMA R2, R3, R0, R3 ;  /* 0x0000000003027223 */ /* 0x000fce0000000003 */
.L_x_51:
[----:B------:R-:W-:Y:S05]  /*a360*/  BSYNC B1 ;  /* 0x0000000000017941 */ /* 0x000fea0003800000 */
.L_x_49:
[----:B------:R-:W-:Y:S01]  /*a370*/  FSETP.GEU.AND P0, PT, |R4|, 1.175494350822287508e-38, PT ;  /* 0x008000000400780b */ /* 0x000fe20003f0e200 */
[----:B------:R-:W-:-:S12]  /*a380*/  ULDC UR4, c[0x0][0x600] ;  /* 0x0001800000047ab9 */ /* 0x000fd80000000800 */
[----:B------:R-:W-:-:S04]  /*a390*/  @!P0 FMUL R4, R4, 16777216 ;  /* 0x4b80000004048820 */ /* 0x000fc80000400000 */
[----:B------:R-:W1:Y:S02]  /*a3a0*/  MUFU.LG2 R0, R4 ;  /* 0x0000000400007308 */ /* 0x000e640000000c00 */
[----:B-1----:R-:W-:-:S04]  /*a3b0*/  @!P0 FADD R0, R0, -24 ;  /* 0xc1c0000000008421 */ /* 0x002fc80000000000 */
[----:B------:R-:W-:-:S04]  /*a3c0*/  FMUL R11, R0, 0.69314718246459960938 ;  /* 0x3f317218000b7820 */ /* 0x000fc80000400000 */
[----:B------:R-:W-:-:S07]  /*a3d0*/  FFMA R11, R6, UR4, R11 ;  /* 0x00000004060b7c23 */ /* 0x000fce000800000b */
.L_x_48:
[----:B------:R-:W-:Y:S05]  /*a3e0*/  BSYNC B0 ;  /* 0x0000000000007941 */ /* 0x000fea0003800000 */
.L_x_47:
[----:B------:R-:W-:Y:S01]  /*a3f0*/  FSETP.NE.AND P0, PT, R16, -R17, PT ;  /* 0x800000111000720b */ /* 0x000fe20003f05000 */
[----:B------:R-:W-:Y:S01]  /*a400*/  ULDC UR4, c[0x0][0x608] ;  /* 0x0001820000047ab9 */ /* 0x000fe20000000800 */
[----:B------:R-:W-:Y:S01]  /*a410*/  BSSY B0, `(.L_x_52) ;  /* 0x0000031000007945 */ /* 0x000fe20003800000 */
[----:B------:R-:W-:-:S04]  /*a420*/  FMUL R2, R2, UR4 ;  /* 0x0000000402027c20 */ /* 0x000fc80008400000 */
        /* <DEDUP_REMOVED lines=24> */
[----:B------:R-:W-:Y:S06]  /*a5b0*/  @!P0 BRA `(.L_x_53) ;  /* 0x0000000000588947 */ /* 0x000fec0003800000 */
        /* <DEDUP_REMOVED lines=10> */
.L_x_55:
[----:B------:R-:W1:Y:S02]  /*a660*/  MUFU.RCP R8, R5 ;  /* 0x0000000500087308 */ /* 0x000e640000001000 */
[----:B-1----:R-:W-:-:S04]  /*a670*/  FFMA R0, R5, R8, -1 ;  /* 0xbf80000005007423 */ /* 0x002fc80000000008 */
[----:B------:R-:W-:-:S04]  /*a680*/  FADD.FTZ R3, -R0, -RZ ;  /* 0x800000ff00037221 */ /* 0x000fc80000010100 */
[----:B------:R-:W-:-:S07]  /*a690*/  FFMA R8, R8, R3, R8 ;  /* 0x0000000308087223 */ /* 0x000fce0000000008 */
.L_x_56:
[----:B------:R-:W-:Y:S05]  /*a6a0*/  BSYNC B1 ;  /* 0x0000000000017941 */ /* 0x000fea0003800000 */
.L_x_54:
[----:B------:R-:W-:Y:S01]  /*a6b0*/  FSETP.GEU.AND P0, PT, |R5|, 1.175494350822287508e-38, PT ;  /* 0x008000000500780b */ /* 0x000fe20003f0e200 */
[----:B------:R-:W-:-:S12]  /*a6c0*/  ULDC UR4, c[0x0][0x600] ;  /* 0x0001800000047ab9 */ /* 0x000fd80000000800 */
[----:B------:R-:W-:-:S04]  /*a6d0*/  @!P0 FMUL R5, R5, 16777216 ;  /* 0x4b80000005058820 */ /* 0x000fc80000400000 */
[----:B------:R-:W1:Y:S02]  /*a6e0*/  MUFU.LG2 R0, R5 ;  /* 0x0000000500007308 */ /* 0x000e640000000c00 */
[----:B-1----:R-:W-:-:S04]  /*a6f0*/  @!P0 FADD R0, R0, -24 ;  /* 0xc1c0000000008421 */ /* 0x002fc80000000000 */
[----:B------:R-:W-:-:S04]  /*a700*/  FMUL R0, R0, 0.69314718246459960938 ;  /* 0x3f31721800007820 */ /* 0x000fc80000400000 */
[----:B------:R-:W-:-:S07]  /*a710*/  FFMA R9, R7, UR4, R0 ;  /* 0x0000000407097c23 */ /* 0x000fce0008000000 */
.L_x_53:
[----:B------:R-:W-:Y:S05]  /*a720*/  BSYNC B0 ;  /* 0x0000000000007941 */ /* 0x000fea0003800000 */
.L_x_52:
[----:B------:R-:W-:Y:S01]  /*a730*/  UISETP.NE.AND UP0, UPT, UR36, 0x1, UPT ;  /* 0x000000012400788c */ /* 0x000fe2000bf05270 */
[----:B------:R-:W1:Y:S03]  /*a740*/  S2R R2, SR_TID.X ;  /* 0x0000000000027919 */ /* 0x000e660000002100 */
[----:B------:R-:W-:-:S06]  /*a750*/  USEL UR4, URZ, 0x1, UP0 ;  /* 0x000000013f047887 */ /* 0x000fcc0008000000 */
[----:B------:R-:W-:Y:S01]  /*a760*/  MOV R0, UR4 ;  /* 0x0000000400007c02 */ /* 0x000fe20008000f00 */
[----:B------:R-:W-:Y:S02]  /*a770*/  ULDC UR4, c[0x0][0x608] ;  /* 0x0001820000047ab9 */ /* 0x000fe40000000800 */
[----:B------:R-:W-:Y:S01]  /*a780*/  FMUL R8, R8, UR4 ;  /* 0x0000000408087c20 */ /* 0x000fe20008400000 */
[----:B------:R-:W-:-:S04]  /*a790*/  SHF.L.U32 R0, R0, 0x1f, RZ ;  /* 0x0000001f00007819 */ /* 0x000fc800000006ff */
[----:B------:R-:W2:Y:S01]  /*a7a0*/  SYNCS.PHASECHK.TRANS64.TRYWAIT P0, [UR32+0x8], R0 ;  /* 0x00000800ff0075a7 */ /* 0x000ea20008000160 */
[C---:B-1----:R-:W-:Y:S02]  /*a7b0*/  LOP3.LUT P1, RZ, R2.reuse, 0x3, RZ, 0xc0, !PT ;  /* 0x0000000302ff7812 */ /* 0x042fe4000782c0ff */
[----:B------:R-:W-:Y:S01]  /*a7c0*/  LOP3.LUT R16, R2, 0x7f, RZ, 0xc0, !PT ;  /* 0x0000007f02107812 */ /* 0x000fe200078ec0ff */
[----:B--2---:R-:W-:Y:S10]  /*a7d0*/  @!P0 BRA `(.L_x_57) ;  /* 0x00000028009c8947 */ /* 0x004ff40003800000 */
.L_x_109:
[----:B------:R-:W-:Y:S01]  /*a7e0*/  ULDC.64 UR10, c[0x0][0x208] ;  /* 0x00008200000a7ab9 */ /* 0x000fe20000000a00 */
[----:B------:R-:W-:Y:S01]  /*a7f0*/  BSSY B0, `(.L_x_58) ;  /* 0x0000019000007945 */ /* 0x000fe20003800000 */
[----:B------:R-:W-:-:S03]  /*a800*/  SHF.R.U32.HI R17, RZ, 0x5, R16 ;  /* 0x00000005ff117819 */ /* 0x000fc60000011610 */
[----:B------:R-:W-:Y:S05]  /*a810*/  @P1 BRA `(.L_x_59) ;  /* 0x0000000000581947 */ /* 0x000fea0003800000 */
[----:B------:R-:W2:Y:S01]  /*a820*/  S2UR UR4, SR_CTAID.Y ;  /* 0x00000000000479c3 */ /* 0x000ea20000002600 */
[----:B-1----:R-:W-:Y:S01]  /*a830*/  SHF.R.U32.HI R0, RZ, 0x2, R2 ;  /* 0x00000002ff007819 */ /* 0x002fe20000011602 */
[----:B------:R-:W-:Y:S01]  /*a840*/  USHF.L.U32 UR8, UR37, 0x6, URZ ;  /* 0x0000000625087899 */ /* 0x000fe2000800063f */
[----:B------:R-:W-:Y:S01]  /*a850*/  SHF.L.U32 R3, R17, 0x4, RZ ;  /* 0x0000000411037819 */ /* 0x000fe200000006ff */
[----:B------:R-:W-:Y:S01]  /*a860*/  ULDC.64 UR6, c[0x0][0x688] ;  /* 0x0001a20000067ab9 */ /* 0x000fe20000000a00 */
[----:B------:R-:W-:-:S03]  /*a870*/  LOP3.LUT R0, R0, 0x7, RZ, 0xc0, !PT ;  /* 0x0000000700007812 */ /* 0x000fc600078ec0ff */
[----:B------:R-:W1:Y:S01]  /*a880*/  S2UR UR5, SR_CTAID.Z ;  /* 0x00000000000579c3 */ /* 0x000e620000002700 */
[----:B------:R-:W-:-:S05]  /*a890*/  LOP3.LUT R0, R3, 0xfffffff0, R0, 0xe2, !PT ;  /* 0xfffffff003007812 */ /* 0x000fca00078ee200 */
[----:B------:R-:W-:-:S05]  /*a8a0*/  VIADD R3, R0, UR8 ;  /* 0x0000000800037c36 */ /* 0x000fca0008000000 */
[----:B------:R-:W-:Y:S01]  /*a8b0*/  IADD3 R2, R3, 0x8, RZ ;  /* 0x0000000803027810 */ /* 0x000fe20007ffe0ff */
[----:B--2---:R-:W-:-:S04]  /*a8c0*/  UIMAD UR4, UR4, UR6, UR8 ;  /* 0x00000006040472a4 */ /* 0x004fc8000f8e0208 */
[----:B-1----:R-:W-:-:S03]  /*a8d0*/  UIMAD UR4, UR5, UR7, UR4 ;  /* 0x00000007050472a4 */ /* 0x002fc6000f8e0204 */
[----:B------:R-:W-:Y:S02]  /*a8e0*/  ULDC UR5, c[0x0][0x288] ;  /* 0x0000a20000057ab9 */ /* 0x000fe40000000800 */
[----:B------:R-:W-:Y:S02]  /*a8f0*/  ISETP.GE.U32.AND P0, PT, R3, UR5, PT ;  /* 0x0000000503007c0c */ /* 0x000fe4000bf06070 */
[----:B------:R-:W-:Y:S02]  /*a900*/  IADD3 R0, P2, R0, UR4, RZ ;  /* 0x0000000400007c10 */ /* 0x000fe4000ff5e0ff */
[----:B------:R-:W-:Y:S01]  /*a910*/  ISETP.GE.U32.AND P1, PT, R2, UR5, PT ;  /* 0x0000000502007c0c */ /* 0x000fe2000bf26070 */
[----:B------:R-:W-:Y:S01]  /*a920*/  ULDC.64 UR4, c[0x0][0x680] ;  /* 0x0001a00000047ab9 */ /* 0x000fe20000000a00 */
[----:B------:R-:W-:Y:S02]  /*a930*/  IADD3.X R3, RZ, RZ, RZ, P2, !PT ;  /* 0x000000ffff037210 */ /* 0x000fe400017fe4ff */
[----:B------:R-:W-:-:S04]  /*a940*/  LEA R2, P2, R0, UR4, 0x2 ;  /* 0x0000000400027c11 */ /* 0x000fc8000f8410ff */
[----:B------:R-:W-:-:S05]  /*a950*/  LEA.HI.X R3, R0, UR5, R3, 0x2, P2 ;  /* 0x0000000500037c11 */ /* 0x000fca00090f1403 */
[----:B------:R2:W-:Y:S04]  /*a960*/  @!P0 STG.E desc[UR10][R2.64], R11 ;  /* 0x0000000b02008986 */ /* 0x0005e8000c10190a */
[----:B------:R2:W-:Y:S02]  /*a970*/  @!P1 STG.E desc[UR10][R2.64+0x20], R9 ;  /* 0x0000200902009986 */ /* 0x0005e4000c10190a */
.L_x_59:
[----:B------:R-:W-:Y:S05]  /*a980*/  BSYNC B0 ;  /* 0x0000000000007941 */ /* 0x000fea0003800000 */
.L_x_58:
[----:B------:R-:W-:Y:S01]  /*a990*/  ULDC.64 UR4, c[0x0][0x730] ;  /* 0x0001cc0000047ab9 */ /* 0x000fe20000000a00 */
[-C--:B------:R-:W-:Y:S01]  /*a9a0*/  FMUL R90, R90, R8.reuse ;  /* 0x000000085a5a7220 */ /* 0x080fe20000400000 */
[----:B------:R-:W-:Y:S01]  /*a9b0*/  ISETP.NE.U32.AND P0, PT, RZ, UR4, PT ;  /* 0x00000004ff007c0c */ /* 0x000fe2000bf05070 */
[-C--:B------:R-:W-:Y:S01]  /*a9c0*/  FMUL R44, R91, R8.reuse ;  /* 0x000000085b2c7220 */ /* 0x080fe20000400000 */
[-C--:B------:R-:W-:Y:S01]  /*a9d0*/  FMUL R94, R94, R8.reuse ;  /* 0x000000085e5e7220 */ /* 0x080fe20000400000 */
[-C--:B------:R-:W-:Y:S01]  /*a9e0*/  FMUL R48, R95, R8.reuse ;  /* 0x000000085f307220 */ /* 0x080fe20000400000 */
[----:B------:R-:W-:Y:S01]  /*a9f0*/  ISETP.NE.AND.EX P0, PT, RZ, UR5, PT, P0 ;  /* 0x00000005ff007c0c */ /* 0x000fe2000bf05300 */
        /* <DEDUP_REMOVED lines=20> */
[----:B------:R-:W-:Y:S06]  /*ab40*/  @P0 BRA `(.L_x_60) ;  /* 0x0000000000200947 */ /* 0x000fec0003800000 */
[----:B------:R-:W-:Y:S02]  /*ab50*/  ULDC.64 UR4, c[0x0][0x728] ;  /* 0x0001ca0000047ab9 */ /* 0x000fe40000000a00 */
[----:B------:R-:W-:-:S04]  /*ab60*/  ISETP.NE.U32.AND P0, PT, RZ, UR4, PT ;  /* 0x00000004ff007c0c */ /* 0x000fc8000bf05070 */
[----:B------:R-:W-:-:S13]  /*ab70*/  ISETP.NE.AND.EX P0, PT, RZ, UR5, PT, P0 ;  /* 0x00000005ff007c0c */ /* 0x000fda000bf05300 */
[----:B------:R-:W-:Y:S05]  /*ab80*/  @!P0 BRA `(.L_x_61) ;  /* 0x00000000000c8947 */ /* 0x000fea0003800000 */
[----:B-12---:R-:W1:Y:S02]  /*ab90*/  LDC.64 R2, c[0x0][0x728] ;  /* 0x0001ca00ff027b82 */ /* 0x006e640000000a00 */
[----:B-1----:R4:W5:Y:S01]  /*aba0*/  LDG.E R2, desc[UR10][R2.64] ;  /* 0x0000000a02027981 */ /* 0x002962000c1e1900 */
[----:B------:R-:W-:Y:S05]  /*abb0*/  BRA `(.L_x_60) ;  /* 0x0000000000047947 */ /* 0x000fea0003800000 */
.L_x_61:
[----:B--2---:R-:W3:Y:S02]  /*abc0*/  LDC R2, c[0x0][0x720] ;  /* 0x0001c800ff027b82 */ /* 0x004ee40000000800 */
.L_x_60:
[----:B-1----:R-:W-:Y:S01]  /*abd0*/  MOV R0, RZ ;  /* 0x000000ff00007202 */ /* 0x002fe20000000f00 */
[----:B---3-5:R-:W-:-:S03]  /*abe0*/  IMAD.MOV.U32 R53, RZ, RZ, R2 ;  /* 0x000000ffff357224 */ /* 0x028fc600078e0002 */
[----:B------:R-:W-:-:S13]  /*abf0*/  LOP3.LUT P0, RZ, R0, 0x1bf, RZ, 0xc0, !PT ;  /* 0x000001bf00ff7812 */ /* 0x000fda000780c0ff */
[----:B------:R-:W-:Y:S05]  /*ac00*/  @!P0 BRA `(.L_x_62) ;  /* 0x0000000000408947 */ /* 0x000fea0003800000 */
[----:B------:R-:W-:Y:S01]  /*ac10*/  MOV R0, 0x0 ;  /* 0x0000000000007802 */ /* 0x000fe20000000f00 */
[----:B------:R-:W-:Y:S01]  /*ac20*/  ULDC.64 UR4, c[0x4][0x70] ;  /* 0x01001c0000047ab9 */ /* 0x000fe20000000a00 */
[----:B------:R-:W-:Y:S01]  /*ac30*/  ULDC.64 UR6, c[0x4][0x8] ;  /* 0x0100020000067ab9 */ /* 0x000fe20000000a00 */
[----:B------:R-:W-:Y:S01]  /*ac40*/  MOV R4, UR4 ;  /* 0x0000000400047c02 */ /* 0x000fe20008000f00 */
[----:B--2-4-:R1:W2:Y:S01]  /*ac50*/  LDC.64 R2, c[0x4][R0] ;  /* 0x0100000000027b82 */ /* 0x0142a20000000a00 */
[----:B------:R-:W-:Y:S01]  /*ac60*/  MOV R5, UR5 ;  /* 0x0000000500057c02 */ /* 0x000fe20008000f00 */
[----:B------:R-:W-:Y:S01]  /*ac70*/  ULDC.64 UR4, c[0x4][0x78] ;  /* 0x01001e0000047ab9 */ /* 0x000fe20000000a00 */
[----:B------:R-:W-:Y:S01]  /*ac80*/  MOV R10, UR6 ;  /* 0x00000006000a7c02 */ /* 0x000fe20008000f00 */
[----:B------:R-:W-:Y:S01]  /*ac90*/  IMAD.U32 R6, RZ, RZ, UR4 ;  /* 0x00000004ff067e24 */ /* 0x000fe2000f8e00ff */
[----:B------:R-:W-:Y:S01]  /*aca0*/  MOV R7, UR5 ;  /* 0x0000000500077c02 */ /* 0x000fe20008000f00 */
[----:B------:R-:W-:Y:S01]  /*acb0*/  IMAD.U32 R11, RZ, RZ, UR7 ;  /* 0x00000007ff0b7e24 */ /* 0x000fe2000f8e00ff */
[----:B------:R-:W-:Y:S01]  /*acc0*/  MOV R8, 0x70 ;  /* 0x0000007000087802 */ /* 0x000fe20000000f00 */
[----:B------:R-:W-:Y:S01]  /*acd0*/  IMAD.MOV.U32 R13, RZ, RZ, RZ ;  /* 0x000000ffff0d7224 */ /* 0x000fe200078e00ff */
[----:B-1----:R-:W-:-:S07]  /*ace0*/  MOV R12, 0x1 ;  /* 0x00000001000c7802 */ /* 0x002fce0000000f00 */
[----:B------:R-:W-:-:S07]  /*acf0*/  LEPC R20, `(.L_x_62) ;  /* 0x000000001014794e */ /* 0x000fce0000000000 */
[----:B--2---:R-:W-:Y:S05]  /*ad00*/  CALL.ABS.NOINC R2 ;  /* 0x0000000002007343 */ /* 0x004fea0003c00000 */
.L_x_62:
[----:B------:R-:W-:Y:S02]  /*ad10*/  MOV R18, UR38 ;  /* 0x0000002600127c02 */ /* 0x000fe40008000f00 */
[----:B--2-4-:R-:W-:-:S05]  /*ad20*/  MOV R3, UR36 ;  /* 0x0000002400037c02 */ /* 0x014fca0008000f00 */
[----:B------:R-:W-:-:S04]  /*ad30*/  IMAD R18, R3, 0x2200, R18 ;  /* 0x0000220003127824 */ /* 0x000fc800078e0212 */
[----:B------:R-:W-:-:S05]  /*ad40*/  VIADD R19, R18, 0xffffde00 ;  /* 0xffffde0012137836 */ /* 0x000fca0000000000 */
[----:B------:R-:W-:-:S13]  /*ad50*/  LOP3.LUT P0, RZ, R19, 0x1b0, RZ, 0xc0, !PT ;  /* 0x000001b013ff7812 */ /* 0x000fda000780c0ff */
[----:B------:R-:W-:Y:S05]  /*ad60*/  @!P0 BRA `(.L_x_63) ;  /* 0x0000000000408947 */ /* 0x000fea0003800000 */
[----:B------:R-:W-:Y:S01]  /*ad70*/  MOV R0, 0x0 ;  /* 0x0000000000007802 */ /* 0x000fe20000000f00 */
[----:B------:R-:W-:Y:S01]  /*ad80*/  ULDC.64 UR4, c[0x4][0x70] ;  /* 0x01001c0000047ab9 */ /* 0x000fe20000000a00 */
[----:B------:R-:W-:Y:S01]  /*ad90*/  ULDC.64 UR6, c[0x4][0x78] ;  /* 0x01001e0000067ab9 */ /* 0x000fe20000000a00 */
[----:B------:R-:W-:Y:S01]  /*ada0*/  MOV R4, UR4 ;  /* 0x0000000400047c02 */ /* 0x000fe20008000f00 */
[----:B------:R1:W2:Y:S01]  /*adb0*/  LDC.64 R2, c[0x4][R0] ;  /* 0x0100000000027b82 */ /* 0x0002a20000000a00 */
[----:B------:R-:W-:Y:S01]  /*adc0*/  MOV R5, UR5 ;  /* 0x0000000500057c02 */ /* 0x000fe20008000f00 */
[----:B------:R-:W-:Y:S01]  /*add0*/  ULDC.64 UR4, c[0x4][0x10] ;  /* 0x0100040000047ab9 */ /* 0x000fe20000000a00 */
[----:B------:R-:W-:Y:S01]  /*ade0*/  IMAD.U32 R6, RZ, RZ, UR6 ;  /* 0x00000006ff067e24 */ /* 0x000fe2000f8e00ff */
[----:B------:R-:W-:Y:S01]  /*adf0*/  MOV R7, UR7 ;  /* 0x0000000700077c02 */ /* 0x000fe20008000f00 */
[----:B------:R-:W-:Y:S01]  /*ae00*/  IMAD.U32 R11, RZ, RZ, UR5 ;  /* 0x00000005ff0b7e24 */ /* 0x000fe2000f8e00ff */
[----:B------:R-:W-:Y:S01]  /*ae10*/  MOV R10, UR4 ;  /* 0x00000004000a7c02 */ /* 0x000fe20008000f00 */
[----:B------:R-:W-:Y:S01]  /*ae20*/  IMAD.MOV.U32 R13, RZ, RZ, RZ ;  /* 0x000000ffff0d7224 */ /* 0x000fe200078e00ff */
[----:B------:R-:W-:-:S02]  /*ae30*/  MOV R8, 0x70 ;  /* 0x0000007000087802 */ /* 0x000fc40000000f00 */
[----:B-1----:R-:W-:-:S07]  /*ae40*/  MOV R12, 0x1 ;  /* 0x00000001000c7802 */ /* 0x002fce0000000f00 */
[----:B------:R-:W-:-:S07]  /*ae50*/  LEPC R20, `(.L_x_63) ;  /* 0x000000001014794e */ /* 0x000fce0000000000 */
[----:B--2---:R-:W-:Y:S05]  /*ae60*/  CALL.ABS.NOINC R2 ;  /* 0x0000000002007343 */ /* 0x004fea0003c00000 */
.L_x_63:
[----:B------:R-:W1:Y:S01]  /*ae70*/  S2R R5, SR_TID.X ;  /* 0x0000000000057919 */ /* 0x000e620000002100 */
[----:B------:R-:W-:Y:S01]  /*ae80*/  ULDC.64 UR4, c[0x0][0x730] ;  /* 0x0001cc0000047ab9 */ /* 0x000fe20000000a00 */
[----:B------:R-:W-:Y:S02]  /*ae90*/  IADD3 R16, R16, 0x1f, RZ ;  /* 0x0000001f10107810 */ /* 0x000fe40007ffe0ff */
[----:B------:R-:W-:Y:S02]  /*aea0*/  ISETP.NE.U32.AND P0, PT, RZ, UR4, PT ;  /* 0x00000004ff007c0c */ /* 0x000fe4000bf05070 */
[----:B------:R-:W-:Y:S02]  /*aeb0*/  ISETP.GT.U32.AND P1, PT, R16, 0x3e, PT ;  /* 0x0000003e1000780c */ /* 0x000fe40003f24070 */
[----:B------:R-:W-:-:S13]  /*aec0*/  ISETP.NE.AND.EX P0, PT, RZ, UR5, PT, P0 ;  /* 0x00000005ff007c0c */ /* 0x000fda000bf05300 */
[----:B------:R-:W2:Y:S01]  /*aed0*/  @P0 LDC R53, c[0x0][0x720] ;  /* 0x0001c800ff350b82 */ /* 0x000ea20000000800 */
[C---:B-1----:R-:W-:Y:S02]  /*aee0*/  SHF.L.U32 R0, R5.reuse, 0x5, RZ ;  /* 0x0000000505007819 */ /* 0x042fe400000006ff */
[----:B------:R-:W-:Y:S02]  /*aef0*/  SHF.R.U32.HI R3, RZ, 0x1, R5 ;  /* 0x00000001ff037819 */ /* 0x000fe40000011605 */
[C---:B------:R-:W-:Y:S02]  /*af00*/  LOP3.LUT R2, R0.reuse, 0xc0, RZ, 0xc0, !PT ;  /* 0x000000c000027812 */ /* 0x040fe400078ec0ff */
[----:B------:R-:W-:Y:S02]  /*af10*/  LOP3.LUT R4, R0, 0x20, RZ, 0xc0, !PT ;  /* 0x0000002000047812 */ /* 0x000fe400078ec0ff */
[----:B------:R-:W-:Y:S02]  /*af20*/  LOP3.LUT R2, R2, 0x8, R3, 0xf8, !PT ;  /* 0x0000000802027812 */ /* 0x000fe400078ef803 */
[----:B------:R-:W-:Y:S01]  /*af30*/  SHF.L.U32 R3, R5, 0x2, RZ ;  /* 0x0000000205037819 */ /* 0x000fe200000006ff */
[----:B------:R-:W-:Y:S01]  /*af40*/  IMAD R4, R17, 0x200, R4 ;  /* 0x0000020011047824 */ /* 0x000fe200078e0204 */
[----:B------:R-:W-:Y:S01]  /*af50*/  LOP3.LUT R0, R0, 0x100, RZ, 0xc0, !PT ;  /* 0x0000010000007812 */ /* 0x000fe200078ec0ff */
[-C--:B--2---:R-:W-:Y:S01]  /*af60*/  FMUL R9, R24, R53.reuse ;  /* 0x0000003518097220 */ /* 0x084fe20000400000 */
[----:B------:R-:W-:Y:S01]  /*af70*/  LOP3.LUT R3, R2, 0x18, R3, 0x78, !PT ;  /* 0x0000001802037812 */ /* 0x000fe200078e7803 */
[-C--:B------:R-:W-:Y:S01]  /*af80*/  FMUL R6, R94, R53.reuse ;  /* 0x000000355e067220 */ /* 0x080fe20000400000 */
[----:B------:R-:W-:Y:S01]  /*af90*/  LOP3.LUT P0, RZ, R5, 0x4, RZ, 0xc0, !PT ;  /* 0x0000000405ff7812 */ /* 0x000fe2000780c0ff */
[-C--:B------:R-:W-:Y:S01]  /*afa0*/  FMUL R5, R22, R53.reuse ;  /* 0x0000003516057220 */ /* 0x080fe20000400000 */
[----:B------:R-:W-:Y:S01]  /*afb0*/  IADD3 R3, R3, R4, R0 ;  /* 0x0000000403037210 */ /* 0x000fe20007ffe000 */
        /* <DEDUP_REMOVED lines=14> */
[----:B------:R-:W-:Y:S01]  /*b0a0*/  F2FP.BF16.F32.PACK_AB R56, R5, R0 ;  /* 0x000000000538723e */ /* 0x000fe200000010ff */
[-C--:B------:R-:W-:Y:S01]  /*b0b0*/  FMUL R26, R34, R53.reuse ;  /* 0x00000035221a7220 */ /* 0x080fe20000400000 */
[----:B------:R-:W-:Y:S01]  /*b0c0*/  MOV R0, 0x10 ;  /* 0x0000001000007802 */ /* 0x000fe20000000f00 */
        /* <DEDUP_REMOVED lines=31> */
[----:B------:R-:W-:Y:S01]  /*b2c0*/  FMUL R53, R134, R53 ;  /* 0x0000003586357220 */ /* 0x000fe20000400000 */
[----:B------:R-:W-:Y:S01]  /*b2d0*/  F2FP.BF16.F32.PACK_AB R9, R15, R10 ;  /* 0x0000000a0f09723e */ /* 0x000fe200000010ff */
[----:B------:R-:W-:Y:S01]  /*b2e0*/  IMAD R19, R3, 0x2, R19 ;  /* 0x0000000203137824 */ /* 0x000fe200078e0213 */
[----:B------:R-:W-:-:S02]  /*b2f0*/  F2FP.BF16.F32.PACK_AB R57, R7, R2 ;  /* 0x000000020739723e */ /* 0x000fc400000010ff */
[----:B------:R-:W-:Y:S02]  /*b300*/  F2FP.BF16.F32.PACK_AB R8, R13, R8 ;  /* 0x000000080d08723e */ /* 0x000fe400000010ff */
[----:B------:R-:W-:Y:S02]  /*b310*/  F2FP.BF16.F32.PACK_AB R10, R17, R12 ;  /* 0x0000000c110a723e */ /* 0x000fe400000010ff */
[----:B------:R-:W-:Y:S02]  /*b320*/  F2FP.BF16.F32.PACK_AB R11, R21, R14 ;  /* 0x0000000e150b723e */ /* 0x000fe400000010ff */
[----:B------:R-:W-:Y:S01]  /*b330*/  SEL R0, R0, 0xfffffff0, !P0 ;  /* 0xfffffff000007807 */ /* 0x000fe20004000000 */
[----:B------:R-:W-:Y:S06]  /*b340*/  @P1 BRA `(.L_x_64) ;  /* 0x0000000000041947 */ /* 0x000fec0003800000 */
[----:B------:R-:W-:-:S04]  /*b350*/  DEPBAR.LE SB0, 0x1 ;  /* 0x000080400000791a */ /* 0x000fc80000000000 */
.L_x_64:
[----:B------:R-:W-:Y:S05]  /*b360*/  WARPSYNC.ALL ;  /* 0x0000000000007948 */ /* 0x000fea0003800000 */
[----:B------:R-:W-:Y:S01]  /*b370*/  BAR.SYNC.DEFER_BLOCKING 0x1, 0x80 ;  /* 0x0042000000007b1d */ /* 0x000fe20000010000 */
[----:B------:R-:W-:Y:S02]  /*b380*/  LEA R3, R3, R18, 0x1 ;  /* 0x0000001203037211 */ /* 0x000fe400078e08ff */
[----:B------:R-:W-:Y:S02]  /*b390*/  LEA R0, R0, R19, 0x1 ;  /* 0x0000001300007211 */ /* 0x000fe400078e08ff */
[----:B------:R-:W-:Y:S01]  /*b3a0*/  F2FP.BF16.F32.PACK_AB R4, R16, R23 ;  /* 0x000000171004723e */ /* 0x000fe200000010ff */
[----:B------:R-:W-:Y:S01]  /*b3b0*/  BSSY B0, `(.L_x_65) ;  /* 0x000001e000007945 */ /* 0x000fe20003800000 */
[----:B------:R-:W-:-:S02]  /*b3c0*/  F2FP.BF16.F32.PACK_AB R5, R20, R25 ;  /* 0x000000191405723e */ /* 0x000fc400000010ff */
[----:B------:R-:W-:Y:S02]  /*b3d0*/  F2FP.BF16.F32.PACK_AB R6, R22, R27 ;  /* 0x0000001b1606723e */ /* 0x000fe400000010ff */
[----:B------:R-:W-:Y:S02]  /*b3e0*/  F2FP.BF16.F32.PACK_AB R7, R24, R29 ;  /* 0x0000001d1807723e */ /* 0x000fe400000010ff */
[----:B------:R-:W-:Y:S02]  /*b3f0*/  F2FP.BF16.F32.PACK_AB R12, R26, R31 ;  /* 0x0000001f1a0c723e */ /* 0x000fe400000010ff */
[----:B------:R-:W-:Y:S02]  /*b400*/  F2FP.BF16.F32.PACK_AB R13, R28, R33 ;  /* 0x000000211c0d723e */ /* 0x000fe400000010ff */
[----:B------:R-:W-:Y:S02]  /*b410*/  F2FP.BF16.F32.PACK_AB R14, R30, R35 ;  /* 0x000000231e0e723e */ /* 0x000fe400000010ff */
[----:B------:R-:W-:Y:S01]  /*b420*/  F2FP.BF16.F32.PACK_AB R15, R32, R37 ;  /* 0x00000025200f723e */ /* 0x000fe200000010ff */
[----:B------:R1:W-:Y:S04]  /*b430*/  STSM.16.M88.4 [R3+-0x2200], R56 ;  /* 0xffde003803007844 */ /* 0x0003e80000000200 */
[----:B------:R1:W-:Y:S01]  /*b440*/  STSM.16.M88.4 [R0], R8 ;  /* 0x0000000800007844 */ /* 0x0003e20000000200 */
[----:B------:R-:W-:Y:S01]  /*b450*/  @!PT LDS RZ, [RZ] ;  /* 0x00000000fffff984 */ /* 0x000fe20000000800 */
[----:B------:R-:W-:Y:S01]  /*b460*/  @!PT LDS RZ, [RZ] ;  /* 0x00000000fffff984 */ /* 0x000fe20000000800 */
[----:B------:R-:W-:Y:S01]  /*b470*/  @!PT LDS RZ, [RZ] ;  /* 0x00000000fffff984 */ /* 0x000fe20000000800 */
[----:B------:R-:W-:Y:S01]  /*b480*/  @!PT LDS RZ, [RZ] ;  /* 0x00000000fffff984 */ /* 0x000fe20000000800 */
[----:B------:R2:W-:Y:S06]  /*b490*/  MEMBAR.ALL.CTA ;  /* 0x0000000000007992 */ /* 0x0005ec0000008000 */
[----:B--2---:R-:W2:Y:S02]  /*b4a0*/  FENCE.VIEW.ASYNC.S ;  /* 0x00000000000073c6 */ /* 0x004ea40000000000 */
[----:B--2---:R-:W-:Y:S06]  /*b4b0*/  BAR.SYNC.DEFER_BLOCKING 0x1, 0x80 ;  /* 0x0042000000007b1d */ /* 0x004fec0000010000 */
[----:B------:R-:W-:Y:S05]  /*b4c0*/  @P1 BRA `(.L_x_66) ;  /* 0x0000000000301947 */ /* 0x000fea0003800000 */
[----:B------:R-:W-:Y:S01]  /*b4d0*/  S2UR UR12, SR_CTAID.Z ;  /* 0x00000000000c79c3 */ /* 0x000fe20000002700 */
[----:B------:R-:W-:Y:S01]  /*b4e0*/  R2UR UR8, R18 ;  /* 0x00000000120872ca */ /* 0x000fe200000e0000 */
[----:B------:R-:W-:Y:S01]  /*b4f0*/  ULDC.64 UR4, c[0x0][0x198] ;  /* 0x0000660000047ab9 */ /* 0x000fe20000000a00 */
[----:B------:R-:W-:Y:S02]  /*b500*/  USHF.L.U32 UR10, UR37, 0x6, URZ ;  /* 0x00000006250a7899 */ /* 0x000fe4000800063f */
[----:B------:R-:W-:Y:S01]  /*b510*/  UIADD3 UR4, UP0, UR4, 0x670, URZ ;  /* 0x0000067004047890 */ /* 0x000fe2000ff1e03f */
[----:B------:R-:W-:Y:S02]  /*b520*/  UMOV UR9, URZ ;  /* 0x0000003f00097c82 */ /* 0x000fe40008000000 */
[----:B------:R-:W2:Y:S01]  /*b530*/  S2UR UR11, SR_CTAID.Y ;  /* 0x00000000000b79c3 */ /* 0x000ea20000002600 */
[----:B------:R-:W-:-:S05]  /*b540*/  UIADD3.X UR5, URZ, UR5, URZ, UP0, !UPT ;  /* 0x000000053f057290 */ /* 0x000fca00087fe43f */
[----:B------:R-:W-:-:S09]  /*b550*/  UIADD3 UR8, UR8, -0x2200, URZ ;  /* 0xffffde0008087890 */ /* 0x000fd2000fffe03f */
[----:B--2---:R2:W-:Y:S01]  /*b560*/  UTMASTG.4D [UR8], [UR4] ;  /* 0x00000008040073b5 */ /* 0x0045e20008018000 */
[----:B------:R0:W-:Y:S01]  /*b570*/  UTMACMDFLUSH ;  /* 0x00000000000079b7 */ /* 0x0001e20000000000 */
[----:B--2---:R-:W-:-:S04]  /*b580*/  DEPBAR.LE SB0, 0x1 ;  /* 0x000080400000791a */ /* 0x004fc80000000000 */
.L_x_66:
[----:B------:R-:W-:Y:S05]  /*b590*/  BSYNC B0 ;  /* 0x0000000000007941 */ /* 0x000fea0003800000 */
.L_x_65:
[----:B------:R-:W-:Y:S01]  /*b5a0*/  BAR.SYNC.DEFER_BLOCKING 0x1, 0x80 ;  /* 0x0042000000007b1d */ /* 0x000fe20000010000 */
[----:B-1----:R-:W-:Y:S02]  /*b5b0*/  F2FP.BF16.F32.PACK_AB R8, R34, R39 ;  /* 0x000000272208723e */ /* 0x002fe400000010ff */
[----:B------:R-:W-:Y:S02]  /*b5c0*/  F2FP.BF16.F32.PACK_AB R9, R36, R41 ;  /* 0x000000292409723e */ /* 0x000fe400000010ff */
[----:B------:R-:W-:Y:S01]  /*b5d0*/  F2FP.BF16.F32.PACK_AB R10, R38, R43 ;  /* 0x0000002b260a723e */ /* 0x000fe200000010ff */
[----:B------:R-:W-:Y:S01]  /*b5e0*/  BSSY B0, `(.L_x_67) ;  /* 0x000001c000007945 */ /* 0x000fe20003800000 */
[----:B------:R-:W-:Y:S02]  /*b5f0*/  F2FP.BF16.F32.PACK_AB R11, R40, R45 ;  /* 0x0000002d280b723e */ /* 0x000fe400000010ff */
[----:B------:R-:W-:Y:S02]  /*b600*/  F2FP.BF16.F32.PACK_AB R20, R42, R47 ;  /* 0x0000002f2a14723e */ /* 0x000fe400000010ff */
[----:B------:R-:W-:-:S02]  /*b610*/  F2FP.BF16.F32.PACK_AB R21, R44, R49 ;  /* 0x000000312c15723e */ /* 0x000fc400000010ff */
[----:B------:R-:W-:Y:S02]  /*b620*/  F2FP.BF16.F32.PACK_AB R22, R46, R51 ;  /* 0x000000332e16723e */ /* 0x000fe400000010ff */
[----:B------:R-:W-:Y:S01]  /*b630*/  F2FP.BF16.F32.PACK_AB R23, R48, R53 ;  /* 0x000000353017723e */ /* 0x000fe200000010ff */
[----:B------:R1:W-:Y:S04]  /*b640*/  STSM.16.M88.4 [R19+0x1000], R4 ;  /* 0x0010000413007844 */ /* 0x0003e80000000200 */
[----:B------:R1:W-:Y:S01]  /*b650*/  STSM.16.M88.4 [R0+0x1000], R12 ;  /* 0x0010000c00007844 */ /* 0x0003e20000000200 */
        /* <DEDUP_REMOVED lines=13> */
[----:B------:R-:W-:Y:S02]  /*b730*/  UMOV UR9, 0x20 ;  /* 0x0000002000097882 */ /* 0x000fe40000000000 */
[----:B------:R-:W2:Y:S01]  /*b740*/  S2UR UR11, SR_CTAID.Y ;  /* 0x00000000000b79c3 */ /* 0x000ea20000002600 */
[----:B------:R-:W-:-:S05]  /*b750*/  UIADD3.X UR5, URZ, UR5, URZ, UP0, !UPT ;  /* 0x000000053f057290 */ /* 0x000fca00087fe43f */
[----:B------:R-:W-:-:S09]  /*b760*/  UIADD3 UR8, UR8, -0x1200, URZ ;  /* 0xffffee0008087890 */ /* 0x000fd2000fffe03f */
[----:B--2---:R2:W-:Y:S01]  /*b770*/  UTMASTG.4D [UR8], [UR4] ;  /* 0x00000008040073b5 */ /* 0x0045e20008018000 */
[----:B------:R0:W-:Y:S01]  /*b780*/  UTMACMDFLUSH ;  /* 0x00000000000079b7 */ /* 0x0001e20000000000 */
[----:B--2---:R-:W-:-:S04]  /*b790*/  DEPBAR.LE SB0, 0x1 ;  /* 0x000080400000791a */ /* 0x004fc80000000000 */
.L_x_68:
[----:B------:R-:W-:Y:S05]  /*b7a0*/  BSYNC B0 ;  /* 0x0000000000007941 */ /* 0x000fea0003800000 */
.L_x_67:
[----:B------:R-:W-:Y:S06]  /*b7b0*/  BAR.SYNC.DEFER_BLOCKING 0x1, 0x80 ;  /* 0x0042000000007b1d */ /* 0x000fec0000010000 */
[----:B------:R-:W-:Y:S01]  /*b7c0*/  BSSY B0, `(.L_x_69) ;  /* 0x0000016000007945 */ /* 0x000fe20003800000 */
[----:B------:R2:W-:Y:S04]  /*b7d0*/  STSM.16.M88.4 [R19], R8 ;  /* 0x0000000813007844 */ /* 0x0005e80000000200 */
[----:B------:R2:W-:Y:S01]  /*b7e0*/  STSM.16.M88.4 [R0], R20 ;  /* 0x0000001400007844 */ /* 0x0005e20000000200 */
[----:B------:R-:W-:Y:S01]  /*b7f0*/  @!PT LDS RZ, [RZ] ;  /* 0x00000000fffff984 */ /* 0x000fe20000000800 */
[----:B------:R-:W-:Y:S01]  /*b800*/  @!PT LDS RZ, [RZ] ;  /* 0x00000000fffff984 */ /* 0x000fe20000000800 */
[----:B------:R-:W-:Y:S01]  /*b810*/  @!PT LDS RZ, [RZ] ;  /* 0x00000000fffff984 */ /* 0x000fe20000000800 */
[----:B------:R-:W-:Y:S01]  /*b820*/  @!PT LDS RZ, [RZ] ;  /* 0x00000000fffff984 */ /* 0x000fe20000000800 */
[----:B------:R3:W-:Y:S06]  /*b830*/  MEMBAR.ALL.CTA ;  /* 0x0000000000007992 */ /* 0x0007ec0000008000 */
[----:B---3--:R-:W3:Y:S02]  /*b840*/  FENCE.VIEW.ASYNC.S ;  /* 0x00000000000073c6 */ /* 0x008ee40000000000 */
[----:B---3--:R-:W-:Y:S06]  /*b850*/  BAR.SYNC.DEFER_BLOCKING 0x1, 0x80 ;  /* 0x0042000000007b1d */ /* 0x008fec0000010000 */
[----:B------:R-:W-:Y:S05]  /*b860*/  @P1 BRA `(.L_x_70) ;  /* 0x00000000002c1947 */ /* 0x000fea0003800000 */
[----:B------:R-:W-:Y:S01]  /*b870*/  S2UR UR12, SR_CTAID.Z ;  /* 0x00000000000c79c3 */ /* 0x000fe20000002700 */
[----:B------:R-:W-:Y:S01]  /*b880*/  R2UR UR8, R18 ;  /* 0x00000000120872ca */ /* 0x000fe200000e0000 */
[----:B------:R-:W-:Y:S01]  /*b890*/  ULDC.64 UR4, c[0x0][0x198] ;  /* 0x0000660000047ab9 */ /* 0x000fe20000000a00 */
[----:B------:R-:W-:Y:S02]  /*b8a0*/  USHF.L.U32 UR10, UR37, 0x6, URZ ;  /* 0x00000006250a7899 */ /* 0x000fe4000800063f */
[----:B------:R-:W-:Y:S01]  /*b8b0*/  UIADD3 UR4, UP0, UR4, 0x670, URZ ;  /* 0x0000067004047890 */ /* 0x000fe2000ff1e03f */
[----:B------:R-:W-:Y:S02]  /*b8c0*/  UMOV UR9, 0x40 ;  /* 0x0000004000097882 */ /* 0x000fe40000000000 */
[----:B------:R-:W3:Y:S01]  /*b8d0*/  S2UR UR11, SR_CTAID.Y ;  /* 0x00000000000b79c3 */ /* 0x000ee20000002600 */
[----:B------:R-:W-:-:S05]  /*b8e0*/  UIADD3.X UR5, URZ, UR5, URZ, UP0, !UPT ;  /* 0x000000053f057290 */ /* 0x000fca00087fe43f */
[----:B------:R-:W-:-:S09]  /*b8f0*/  UIADD3 UR8, UR8, -0x2200, URZ ;  /* 0xffffde0008087890 */ /* 0x000fd2000fffe03f */
[----:B---3--:R3:W-:Y:S02]  /*b900*/  UTMASTG.4D [UR8], [UR4] ;  /* 0x00000008040073b5 */ /* 0x0087e40008018000 */
[----:B---3--:R0:W-:Y:S02]  /*b910*/  UTMACMDFLUSH ;  /* 0x00000000000079b7 */ /* 0x0081e40000000000 */
.L_x_70:
[----:B------:R-:W-:Y:S05]  /*b920*/  BSYNC B0 ;  /* 0x0000000000007941 */ /* 0x000fea0003800000 */
.L_x_69:
[----:B------:R-:W-:Y:S01]  /*b930*/  UIADD3 UR36, UR36, -0x1, URZ ;  /* 0xffffffff24247890 */ /* 0x000fe2000fffe03f */
[----:B------:R-:W-:-:S04]  /*b940*/  DEPBAR.LE SB0, 0x0 ;  /* 0x000080000000791a */ /* 0x000fc80000000000 */
[----:B------:R-:W-:-:S04]  /*b950*/  USHF.L.U32 UR4, UR36, 0x3, URZ ;  /* 0x0000000324047899 */ /* 0x000fc8000800063f */
[----:B------:R-:W-:-:S04]  /*b960*/  ULOP3.LUT UR4, UR4, 0x8, URZ, 0xe2, !UPT ;  /* 0x0000000804047892 */ /* 0x000fc8000f8ee23f */
[----:B------:R-:W-:-:S06]  /*b970*/  ULOP3.LUT UR4, UR4, 0x18, URZ, 0x3c, !UPT ;  /* 0x0000001804047892 */ /* 0x000fcc000f8e3c3f */
[----:B-12---:R-:W-:-:S04]  /*b980*/  IMAD.U32 R0, RZ, RZ, UR4 ;  /* 0x00000004ff007e24 */ /* 0x006fc8000f8e00ff */
[----:B------:R-:W-:Y:S01]  /*b990*/  SYNCS.ARRIVE.TRANS64.A1T0 RZ, [R0+UR38+0x24090], RZ ;  /* 0x024090ff00ff79a7 */ /* 0x000fe20008100026 */
[----:B------:R-:W-:Y:S05]  /*b9a0*/  EXIT ;  /* 0x000000000000794d */ /* 0x000fea0003800000 */
.L_x_6:
[----:B------:R-:W-:-:S08]  /*b9b0*/  UISETP.NE.AND UP0, UPT, UR4, 0x1, UPT ;  /* 0x000000010400788c */ /* 0x000fd0000bf05270 */
[----:B------:R-:W1:-:S00]  /*b9c0*/  USETMAXREG.DEALLOC.CTAPOOL 0x18 ;  /* 0x00000018000079c8 */ /* 0x000e4000080e0500 */
[----:B------:R-:W-:-:S13]  /*b9d0*/  PLOP3.LUT P0, PT, PT, PT, UP0, 0x80, 0x0 ;  /* 0x000000000000781c */ /* 0x000fda0003f0f008 */
[----:B------:R-:W-:Y:S05]  /*b9e0*/  @P0 EXIT ;  /* 0x000000000000094d */ /* 0x000fea0003800000 */
[----:B------:R-:W2:Y:S01]  /*b9f0*/  S2UR UR11, SR_CTAID.X ;  /* 0x00000000000b79c3 */ /* 0x000ea20000002500 */
[----:B------:R-:W-:Y:S01]  /*ba00*/  ULDC UR4, c[0x0][0x28c] ;  /* 0x0000a30000047ab9 */ /* 0x000fe20000000800 */
[----:B------:R-:W-:Y:S01]  /*ba10*/  ELECT P3, URZ, PT ;  /* 0x00000000003f782f */ /* 0x000fe20003860000 */
[----:B------:R-:W-:Y:S01]  /*ba20*/  BSSY B0, `(.L_x_71) ;  /* 0x000003c000007945 */ /* 0x000fe20003800000 */
[----:B------:R-:W-:Y:S01]  /*ba30*/  UIADD3 UR6, UR4, 0x7f, URZ ;  /* 0x0000007f04067890 */ /* 0x000fe2000fffe03f */
[----:B-1----:R-:W-:Y:S02]  /*ba40*/  CS2R R2, SRZ ;  /* 0x0000000000027805 */ /* 0x002fe4000001ff00 */
[----:B------:R-:W-:Y:S01]  /*ba50*/  MOV R7, RZ ;  /* 0x000000ff00077202 */ /* 0x000fe20000000f00 */
[----:B------:R-:W-:Y:S01]  /*ba60*/  USHF.R.S32.HI UR7, URZ, 0x1f, UR6 ;  /* 0x0000001f3f077899 */ /* 0x000fe20008011406 */
[----:B------:R-:W1:Y:S03]  /*ba70*/  S2UR UR36, SR_CTAID.Y ;  /* 0x00000000002479c3 */ /* 0x000e660000002600 */
[----:B------:R-:W-:-:S04]  /*ba80*/  ULEA.HI UR7, UR7, UR6, URZ, 0x7 ;  /* 0x0000000607077291 */ /* 0x000fc8000f8f383f */
[----:B------:R-:W-:Y:S01]  /*ba90*/  USHF.R.S32.HI UR7, URZ, 0x7, UR7 ;  /* 0x000000073f077899 */ /* 0x000fe20008011407 */
[----:B------:R-:W3:Y:S01]  /*baa0*/  S2UR UR37, SR_CTAID.Z ;  /* 0x00000000002579c3 */ /* 0x000ee20000002700 */
[----:B--2---:R-:W-:-:S04]  /*bab0*/  USHF.L.U32 UR11, UR11, 0x7, URZ ;  /* 0x000000070b0b7899 */ /* 0x004fc8000800063f */
[----:B------:R-:W-:-:S04]  /*bac0*/  UIADD3 UR4, UR11, 0xff, URZ ;  /* 0x000000ff0b047890 */ /* 0x000fc8000fffe03f */
[----:B------:R-:W-:-:S04]  /*bad0*/  USHF.R.U32.HI UR4, URZ, 0x7, UR4 ;  /* 0x000000073f047899 */ /* 0x000fc80008011604 */
[----:B------:R-:W-:-:S04]  /*bae0*/  UISETP.LT.AND UP0, UPT, UR4, UR7, UPT ;  /* 0x000000070400728c */ /* 0x000fc8000bf01270 */
[----:B------:R-:W-:Y:S01]  /*baf0*/  USEL UR4, UR4, UR7, UP0 ;  /* 0x0000000704047287 */ /* 0x000fe20008000000 */
[----:B-1-3--:R-:W-:Y:S11]  /*bb00*/  @!P3 BRA `(.L_x_72) ;  /* 0x0000000000b4b947 */ /* 0x00aff60003800000 */
[----:B------:R-:W1:Y:S01]  /*bb10*/  S2R R4, SR_CgaCtaId ;  /* 0x0000000000047919 */ /* 0x000e620000008800 */
[----:B------:R-:W-:Y:S02]  /*bb20*/  MOV R3, 0x400 ;  /* 0x0000040000037802 */ /* 0x000fe40000000f00 */
[----:B------:R-:W-:Y:S02]  /*bb30*/  MOV R5, 0x1 ;  /* 0x0000000100057802 */ /* 0x000fe40000000f00 */
[----:B-1----:R-:W-:Y:S02]  /*bb40*/  LEA R4, R4, R3, 0x18 ;  /* 0x0000000304047211 */ /* 0x002fe400078ec0ff */
[----:B------:R-:W-:-:S04]  /*bb50*/  SHF.L.U32 R3, R5, 0x1f, RZ ;  /* 0x0000001f05037819 */ /* 0x000fc800000006ff */
[----:B------:R-:W1:Y:S02]  /*bb60*/  SYNCS.PHASECHK.TRANS64.TRYWAIT P0, [R4+URZ+0x24060], R3 ;  /* 0x02406003040075a7 */ /* 0x000e64000800017f */
[----:B-1----:R-:W-:Y:S05]  /*bb70*/  @!P0 BRA `(.L_x_73) ;  /* 0x0000001400cc8947 */ /* 0x002fea0003800000 */
.L_x_110:
[----:B------:R-:W-:Y:S01]  /*bb80*/  ULOP3.LUT UR6, UR5, 0x2, URZ, 0xfc, !UPT ;  /* 0x0000000205067892 */ /* 0x000fe2000f8efc3f */
[----:B-1----:R-:W-:-:S03]  /*bb90*/  @P2 IMAD.MOV.U32 R3, RZ, RZ, 0x3000 ;  /* 0x00003000ff032424 */ /* 0x002fc600078e00ff */
[----:B------:R-:W-:Y:S01]  /*bba0*/  UPRMT UR6, UR6, 0x9910, URZ ;  /* 0x0000991006067896 */ /* 0x000fe2000800003f */
[----:B------:R1:W-:Y:S03]  /*bbb0*/  @P2 SYNCS.ARRIVE.TRANS64 RZ, [R4+URZ+0x24050], R3 ;  /* 0x0240500304ff29a7 */ /* 0x0003e6000800003f */
[----:B------:R-:W-:-:S06]  /*bbc0*/  UISETP.NE.AND UP0, UPT, UR6, 0x2, UPT ;  /* 0x000000020600788c */ /* 0x000fcc000bf05270 */
[----:B------:R-:W-:-:S13]  /*bbd0*/  PLOP3.LUT P0, PT, PT, PT, UP0, 0x80, 0x0 ;  /* 0x000000000000781c */ /* 0x000fda0003f0f008 */
[----:B-1----:R-:W-:Y:S05]  /*bbe0*/  @P0 BRA `(.L_x_74) ;  /* 0x0000000000040947 */ /* 0x002fea0003800000 */
[----:B------:R-:W-:Y:S01]  /*bbf0*/  BPT.TRAP 0x1 ;  /* 0x000000040000795c */ /* 0x000fe20000300000 */
.L_x_74:
[----:B------:R-:W-:-:S04]  /*bc00*/  LOP3.LUT P0, RZ, R0, 0x1f, RZ, 0xc0, !PT ;  /* 0x0000001f00ff7812 */ /* 0x000fc8000780c0ff */
[----:B------:R-:W-:-:S13]  /*bc10*/  PLOP3.LUT P0, PT, P0, P2, PT, 0x2a, 0x0 ;  /* 0x000000000000781c */ /* 0x000fda0000704572 */
[----:B------:R-:W-:Y:S05]  /*bc20*/  @P0 BRA `(.L_x_75) ;  /* 0x0000000000040947 */ /* 0x000fea0003800000 */
[----:B------:R-:W-:Y:S01]  /*bc30*/  BPT.TRAP 0x1 ;  /* 0x000000040000795c */ /* 0x000fe20000300000 */
.L_x_75:
[----:B------:R-:W-:Y:S01]  /*bc40*/  R2UR UR8, R4 ;  /* 0x00000000040872ca */ /* 0x000fe200000e0000 */
[----:B------:R-:W-:Y:S01]  /*bc50*/  ULDC.64 UR6, c[0x0][0x198] ;  /* 0x0000660000067ab9 */ /* 0x000fe20000000a00 */
[----:B------:R-:W-:Y:S01]  /*bc60*/  UMOV UR14, 0x0 ;  /* 0x00000000000e7882 */ /* 0x000fe20000000000 */
[----:B------:R-:W-:Y:S01]  /*bc70*/  UIADD3 UR6, UP0, UR6, 0xf0, URZ ;  /* 0x000000f006067890 */ /* 0x000fe2000ff1e03f */
[----:B------:R-:W-:Y:S01]  /*bc80*/  MOV R7, 0x40 ;  /* 0x0000004000077802 */ /* 0x000fe20000000f00 */
[----:B------:R-:W-:Y:S01]  /*bc90*/  UMOV UR15, 0x10000000 ;  /* 0x10000000000f7882 */ /* 0x000fe20000000000 */
[----:B------:R-:W-:Y:S01]  /*bca0*/  UMOV UR10, URZ ;  /* 0x0000003f000a7c82 */ /* 0x000fe20008000000 */
[----:B------:R-:W-:Y:S01]  /*bcb0*/  UIADD3.X UR7, URZ, UR7, URZ, UP0, !UPT ;  /* 0x000000073f077290 */ /* 0x000fe200087fe43f */
[----:B------:R-:W-:Y:S01]  /*bcc0*/  MOV R3, 0x1 ;  /* 0x0000000100037802 */ /* 0x000fe20000000f00 */
[----:B------:R-:W-:Y:S01]  /*bcd0*/  UMOV UR12, UR36 ;  /* 0x00000024000c7c82 */ /* 0x000fe20008000000 */
[----:B------:R-:W-:Y:S01]  /*bce0*/  UMOV UR13, UR37 ;  /* 0x00000025000d7c82 */ /* 0x000fe20008000000 */
[----:B------:R-:W-:Y:S01]  /*bcf0*/  UMOV UR18, 0x20 ;  /* 0x0000002000127882 */ /* 0x000fe20000000000 */
[----:B------:R-:W-:Y:S01]  /*bd00*/  UMOV UR19, UR11 ;  /* 0x0000000b00137c82 */ /* 0x000fe20008000000 */
[----:B------:R-:W-:-:S02]  /*bd10*/  UIADD3 UR9, UR8, 0x24050, URZ ;  /* 0x0002405008097890 */ /* 0x000fc4000fffe03f */
[----:B------:R-:W-:Y:S02]  /*bd20*/  UIADD3 UR16, UR8, 0x1000, URZ ;  /* 0x0000100008107890 */ /* 0x000fe4000fffe03f */
[----:B------:R-:W-:Y:S01]  /*bd30*/  UIADD3 UR32, UR8, 0x2000, URZ ;  /* 0x0000200008207890 */ /* 0x000fe2000fffe03f */
[----:B------:R-:W-:Y:S01]  /*bd40*/  UMOV UR20, UR36 ;  /* 0x0000002400147c82 */ /* 0x000fe20008000000 */
[----:B------:R-:W-:Y:S01]  /*bd50*/  UMOV UR21, UR37 ;  /* 0x0000002500157c82 */ /* 0x000fe20008000000 */
[----:B------:R-:W-:Y:S01]  /*bd60*/  UMOV UR17, UR9 ;  /* 0x0000000900117c82 */ /* 0x000fe20008000000 */
[----:B------:R-:W-:Y:S01]  /*bd70*/  UMOV UR34, 0x40 ;  /* 0x0000004000227882 */ /* 0x000fe20000000000 */
[----:B------:R-:W-:Y:S01]  /*bd80*/  UMOV UR35, UR11 ;  /* 0x0000000b00237c82 */ /* 0x000fe20008000000 */
[----:B------:R-:W-:Y:S01]  /*bd90*/  UMOV UR33, UR9 ;  /* 0x0000000900217c82 */ /* 0x000fe20008000000 */
[----:B------:R1:W-:Y:S01]  /*bda0*/  UTMALDG.4D [UR8], [UR6], desc[UR14] ;  /* 0x00000e08060075b4 */ /* 0x0003e20008019000 */
[----:B------:R1:W-:Y:S01]  /*bdb0*/  UTMALDG.4D [UR16], [UR6], desc[UR14] ;  /* 0x00000e10060075b4 */ /* 0x0003e20008019000 */
[----:B------:R1:W-:Y:S02]  /*bdc0*/  UTMALDG.4D [UR32], [UR6], desc[UR14] ;  /* 0x00000e20060075b4 */ /* 0x0003e40008019000 */
[----:B-1----:R-:W-:Y:S01]  /*bdd0*/  NOP ;  /* 0x0000000000007918 */ /* 0x002fe20000000000 */
.L_x_72:
[----:B------:R-:W-:Y:S05]  /*bde0*/  BSYNC B0 ;  /* 0x0000000000007941 */ /* 0x000fea0003800000 */
.L_x_71:
[----:B------:R-:W-:Y:S01]  /*bdf0*/  ISETP.LT.AND P4, PT, RZ, UR4, P3 ;  /* 0x00000004ff007c0c */ /* 0x000fe20009f81270 */
[----:B------:R-:W-:-:S12]  /*be00*/  BSSY B0, `(.L_x_76) ;  /* 0x0000030000007945 */ /* 0x000fd80003800000 */
[----:B------:R-:W-:Y:S05]  /*be10*/  @!P4 BRA `(.L_x_77) ;  /* 0x0000000000b8c947 */ /* 0x000fea0003800000 */
[----:B------:R-:W1:Y:S01]  /*be20*/  S2R R5, SR_CgaCtaId ;  /* 0x0000000000057919 */ /* 0x000e620000008800 */
[----:B------:R-:W-:-:S04]  /*be30*/  MOV R2, 0x400 ;  /* 0x0000040000027802 */ /* 0x000fc80000000f00 */
[----:B-1----:R-:W-:Y:S01]  /*be40*/  LEA R5, R5, R2, 0x18 ;  /* 0x0000000205057211 */ /* 0x002fe200078ec0ff */
[----:B------:R-:W-:-:S05]  /*be50*/  IMAD.MOV.U32 R2, RZ, RZ, 0x1 ;  /* 0x00000001ff027424 */ /* 0x000fca00078e00ff */
[----:B------:R-:W-:-:S04]  /*be60*/  SHF.L.U32 R2, R2, 0x1f, RZ ;  /* 0x0000001f02027819 */ /* 0x000fc800000006ff */
[----:B------:R-:W1:Y:S02]  /*be70*/  SYNCS.PHASECHK.TRANS64.TRYWAIT P0, [R5+URZ+0x24028], R2 ;  /* 0x02402802050075a7 */ /* 0x000e64000800017f */
[----:B-1----:R-:W-:Y:S05]  /*be80*/  @!P0 BRA `(.L_x_78) ;  /* 0x00000014001c8947 */ /* 0x002fea0003800000 */
.L_x_111:
[----:B------:R-:W-:Y:S01]  /*be90*/  ULOP3.LUT UR6, UR5, 0x2, URZ, 0xfc, !UPT ;  /* 0x0000000205067892 */ /* 0x000fe2000f8efc3f */
[----:B-1----:R-:W-:-:S03]  /*bea0*/  @P2 MOV R2, 0x6000 ;  /* 0x0000600000022802 */ /* 0x002fc60000000f00 */
[----:B------:R-:W-:Y:S01]  /*beb0*/  UPRMT UR6, UR6, 0x9910, URZ ;  /* 0x0000991006067896 */ /* 0x000fe2000800003f */
[----:B------:R1:W-:Y:S03]  /*bec0*/  @P2 SYNCS.ARRIVE.TRANS64 RZ, [R5+URZ+0x24000], R2 ;  /* 0x0240000205ff29a7 */ /* 0x0003e6000800003f */
[----:B------:R-:W-:-:S06]  /*bed0*/  UISETP.NE.AND UP0, UPT, UR6, 0x2, UPT ;  /* 0x000000020600788c */ /* 0x000fcc000bf05270 */
[----:B------:R-:W-:-:S13]  /*bee0*/  PLOP3.LUT P0, PT, PT, PT, UP0, 0x80, 0x0 ;  /* 0x000000000000781c */ /* 0x000fda0003f0f008 */
[----:B-1----:R-:W-:Y:S05]  /*bef0*/  @P0 BRA `(.L_x_79) ;  /* 0x0000000000040947 */ /* 0x002fea0003800000 */
[----:B------:R-:W-:Y:S01]  /*bf00*/  BPT.TRAP 0x1 ;  /* 0x000000040000795c */ /* 0x000fe20000300000 */
.L_x_79:
[----:B------:R-:W-:-:S04]  /*bf10*/  LOP3.LUT P0, RZ, R0, 0x1f, RZ, 0xc0, !PT ;  /* 0x0000001f00ff7812 */ /* 0x000fc8000780c0ff */
[----:B------:R-:W-:-:S13]  /*bf20*/  PLOP3.LUT P0, PT, P0, P2, PT, 0x2a, 0x0 ;  /* 0x000000000000781c */ /* 0x000fda0000704572 */
[----:B------:R-:W-:Y:S05]  /*bf30*/  @P0 BRA `(.L_x_80) ;  /* 0x0000000000040947 */ /* 0x000fea0003800000 */
[----:B------:R-:W-:Y:S01]  /*bf40*/  BPT.TRAP 0x1 ;  /* 0x000000040000795c */ /* 0x000fe20000300000 */
.L_x_80:
[----:B------:R-:W-:Y:S01]  /*bf50*/  R2UR UR16, R5 ;  /* 0x00000000051072ca */ /* 0x000fe200000e0000 */
[----:B------:R-:W-:Y:S01]  /*bf60*/  ULDC.64 UR6, c[0x0][0x198] ;  /* 0x0000660000067ab9 */ /* 0x000fe20000000a00 */
[----:B------:R-:W-:Y:S01]  /*bf70*/  UMOV UR35, URZ ;  /* 0x0000003f00237c82 */ /* 0x000fe20008000000 */
[----:B------:R-:W-:Y:S01]  /*bf80*/  UIADD3 UR6, UP0, UR6, 0x1f0, URZ ;  /* 0x000001f006067890 */ /* 0x000fe2000ff1e03f */
[----:B------:R-:W-:Y:S01]  /*bf90*/  MOV R2, 0x1 ;  /* 0x0000000100027802 */ /* 0x000fe20000000f00 */
[----:B------:R-:W-:Y:S01]  /*bfa0*/  UMOV UR8, 0x0 ;  /* 0x0000000000087882 */ /* 0x000fe20000000000 */
[----:B------:R-:W-:Y:S01]  /*bfb0*/  UMOV UR9, 0x10000000 ;  /* 0x1000000000097882 */ /* 0x000fe20000000000 */
[----:B------:R-:W-:Y:S01]  /*bfc0*/  UIADD3.X UR7, URZ, UR7, URZ, UP0, !UPT ;  /* 0x000000073f077290 */ /* 0x000fe200087fe43f */
[----:B------:R-:W-:Y:S01]  /*bfd0*/  UMOV UR34, URZ ;  /* 0x0000003f00227c82 */ /* 0x000fe20008000000 */
[----:B------:R-:W-:Y:S01]  /*bfe0*/  UMOV UR26, 0x20 ;  /* 0x00000020001a7882 */ /* 0x000fe20000000000 */
[----:B------:R-:W-:Y:S01]  /*bff0*/  UMOV UR28, UR36 ;  /* 0x00000024001c7c82 */ /* 0x000fe20008000000 */
[----:B------:R-:W-:-:S02]  /*c000*/  UMOV UR29, UR37 ;  /* 0x00000025001d7c82 */ /* 0x000fc40008000000 */
[----:B------:R-:W-:Y:S02]  /*c010*/  UIADD3 UR32, UR16, 0x6000, URZ ;  /* 0x0000600010207890 */ /* 0x000fe4000fffe03f */
[----:B------:R-:W-:Y:S02]  /*c020*/  UIADD3 UR33, UR16, 0x24000, URZ ;  /* 0x0002400010217890 */ /* 0x000fe4000fffe03f */
[----:B------:R-:W-:Y:S02]  /*c030*/  UIADD3 UR24, UR16, 0x8000, URZ ;  /* 0x0000800010187890 */ /* 0x000fe4000fffe03f */
[----:B------:R-:W-:Y:S01]  /*c040*/  UIADD3 UR16, UR16, 0xa000, URZ ;  /* 0x0000a00010107890 */ /* 0x000fe2000fffe03f */
[----:B------:R-:W-:Y:S02]  /*c050*/  UMOV UR27, UR35 ;  /* 0x00000023001b7c82 */ /* 0x000fe40008000000 */
[----:B------:R-:W-:Y:S01]  /*c060*/  UMOV UR25, UR33 ;  /* 0x0000002100197c82 */ /* 0x000fe20008000000 */
[----:B------:R-:W-:Y:S01]  /*c070*/  UMOV UR18, 0x40 ;  /* 0x0000004000127882 */ /* 0x000fe20000000000 */
[----:B------:R-:W-:Y:S01]  /*c080*/  UMOV UR20, UR36 ;  /* 0x0000002400147c82 */ /* 0x000fe20008000000 */
[----:B------:R-:W-:Y:S01]  /*c090*/  UMOV UR21, UR37 ;  /* 0x0000002500157c82 */ /* 0x000fe20008000000 */
[----:B------:R-:W-:Y:S01]  /*c0a0*/  UMOV UR19, UR35 ;  /* 0x0000002300137c82 */ /* 0x000fe20008000000 */
[----:B------:R1:W-:Y:S01]  /*c0b0*/  UTMALDG.4D [UR32], [UR6], desc[UR8] ;  /* 0x00000820060075b4 */ /* 0x0003e20008019000 */
[----:B------:R-:W-:Y:S01]  /*c0c0*/  UMOV UR17, UR33 ;  /* 0x0000002100117c82 */ /* 0x000fe20008000000 */
[----:B------:R1:W-:Y:S01]  /*c0d0*/  UTMALDG.4D [UR24], [UR6], desc[UR8] ;  /* 0x00000818060075b4 */ /* 0x0003e20008019000 */
[----:B------:R1:W-:Y:S02]  /*c0e0*/  UTMALDG.4D [UR16], [UR6], desc[UR8] ;  /* 0x00000810060075b4 */ /* 0x0003e40008019000 */
[----:B-1----:R-:W-:Y:S01]  /*c0f0*/  NOP ;  /* 0x0000000000007918 */ /* 0x002fe20000000000 */
.L_x_77:
[----:B------:R-:W-:Y:S05]  /*c100*/  BSYNC B0 ;  /* 0x0000000000007941 */ /* 0x000fea0003800000 */
.L_x_76:
[----:B------:R-:W-:Y:S04]  /*c110*/  BSSY B0, `(.L_x_81) ;  /* 0x0000033000007945 */ /* 0x000fe80003800000 */
[----:B------:R-:W-:Y:S05]  /*c120*/  @!P3 BRA `(.L_x_82) ;  /* 0x0000000000c4b947 */ /* 0x000fea0003800000 */
[----:B------:R-:W1:Y:S01]  /*c130*/  S2R R5, SR_CgaCtaId ;  /* 0x0000000000057919 */ /* 0x000e620000008800 */
[----:B------:R-:W-:-:S04]  /*c140*/  MOV R4, 0x400 ;  /* 0x0000040000047802 */ /* 0x000fc80000000f00 */
[----:B-1----:R-:W-:Y:S01]  /*c150*/  LEA R6, R5, R4, 0x18 ;  /* 0x0000000405067211 */ /* 0x002fe200078ec0ff */
[----:B------:R-:W-:-:S03]  /*c160*/  IMAD.MOV.U32 R5, RZ, RZ, 0x1 ;  /* 0x00000001ff057424 */ /* 0x000fc600078e00ff */
[----:B------:R-:W-:Y:S02]  /*c170*/  LEA R4, R3, R6, 0x3 ;  /* 0x0000000603047211 */ /* 0x000fe400078e18ff */
[----:B------:R-:W-:-:S04]  /*c180*/  SHF.L.U32 R5, R5, 0x1f, RZ ;  /* 0x0000001f05057819 */ /* 0x000fc800000006ff */
[----:B------:R-:W1:Y:S02]  /*c190*/  SYNCS.PHASECHK.TRANS64.TRYWAIT P0, [R4+URZ+0x24060], R5 ;  /* 0x02406005040075a7 */ /* 0x000e64000800017f */
[----:B-1----:R-:W-:Y:S05]  /*c1a0*/  @!P0 BRA `(.L_x_83) ;  /* 0x0000001000688947 */ /* 0x002fea0003800000 */
.L_x_112:
        /* <DEDUP_REMOVED lines=8> */
.L_x_84:
[----:B------:R-:W-:-:S04]  /*c230*/  LOP3.LUT P0, RZ, R0, 0x1f, RZ, 0xc0, !PT ;  /* 0x0000001f00ff7812 */ /* 0x000fc8000780c0ff */
[----:B------:R-:W-:-:S13]  /*c240*/  PLOP3.LUT P0, PT, P0, P2, PT, 0x2a, 0x0 ;  /* 0x000000000000781c */ /* 0x000fda0000704572 */
[----:B------:R-:W-:Y:S05]  /*c250*/  @P0 BRA `(.L_x_85) ;  /* 0x0000000000040947 */ /* 0x000fea0003800000 */
[----:B------:R-:W-:Y:S01]  /*c260*/  BPT.TRAP 0x1 ;  /* 0x000000040000795c */ /* 0x000fe20000300000 */
.L_x_85:
[----:B------:R-:W-:Y:S01]  /*c270*/  R2UR UR24, R3 ;  /* 0x00000000031872ca */ /* 0x000fe200000e0000 */
[----:B------:R-:W-:Y:S01]  /*c280*/  ULDC.64 UR12, c[0x0][0x198] ;  /* 0x00006600000c7ab9 */ /* 0x000fe20000000a00 */
[----:B------:R-:W-:Y:S01]  /*c290*/  R2UR UR7, R6 ;  /* 0x00000000060772ca */ /* 0x000fe200000e0000 */
[----:B------:R-:W-:Y:S01]  /*c2a0*/  UIADD3 UR6, UP0, UR12, 0xf0, URZ ;  /* 0x000000f00c067890 */ /* 0x000fe2000ff1e03f */
[----:B------:R-:W-:Y:S01]  /*c2b0*/  R2UR UR27, R7 ;  /* 0x00000000071b72ca */ /* 0x000fe200000e0000 */
[----:B------:R-:W-:Y:S01]  /*c2c0*/  UMOV UR8, 0x0 ;  /* 0x0000000000087882 */ /* 0x000fe20000000000 */
[----:B------:R-:W-:Y:S01]  /*c2d0*/  R2UR UR25, R4 ;  /* 0x00000000041972ca */ /* 0x000fe200000e0000 */
[----:B------:R-:W-:Y:S01]  /*c2e0*/  UMOV UR9, 0x10000000 ;  /* 0x1000000000097882 */ /* 0x000fe20000000000 */
[----:B------:R-:W-:Y:S01]  /*c2f0*/  UMOV UR26, URZ ;  /* 0x0000003f001a7c82 */ /* 0x000fe20008000000 */
[----:B------:R-:W-:Y:S01]  /*c300*/  UMOV UR28, UR36 ;  /* 0x00000024001c7c82 */ /* 0x000fe20008000000 */
[----:B------:R-:W-:Y:S01]  /*c310*/  UMOV UR29, UR37 ;  /* 0x00000025001d7c82 */ /* 0x000fe20008000000 */
[----:B------:R-:W-:Y:S01]  /*c320*/  UMOV UR18, 0x20 ;  /* 0x0000002000127882 */ /* 0x000fe20000000000 */
[----:B------:R-:W-:Y:S01]  /*c330*/  UMOV UR20, UR36 ;  /* 0x0000002400147c82 */ /* 0x000fe20008000000 */
[----:B------:R-:W-:Y:S01]  /*c340*/  UMOV UR21, UR37 ;  /* 0x0000002500157c82 */ /* 0x000fe20008000000 */
[----:B------:R-:W-:Y:S01]  /*c350*/  UMOV UR34, 0x40 ;  /* 0x0000004000227882 */ /* 0x000fe20000000000 */
[----:B------:R-:W-:-:S02]  /*c360*/  UIMAD UR24, UR24, 0x3000, UR7 ;  /* 0x00003000181878a4 */ /* 0x000fc4000f8e0207 */
[----:B------:R-:W-:Y:S02]  /*c370*/  UIADD3 UR27, UR11, UR27, URZ ;  /* 0x0000001b0b1b7290 */ /* 0x000fe4000fffe03f */
[----:B------:R-:W-:Y:S02]  /*c380*/  UIADD3 UR25, UR25, 0x24050, URZ ;  /* 0x0002405019197890 */ /* 0x000fe4000fffe03f */
[----:B------:R-:W-:Y:S02]  /*c390*/  UIADD3.X UR7, URZ, UR13, URZ, UP0, !UPT ;  /* 0x0000000d3f077290 */ /* 0x000fe400087fe43f */
[----:B------:R-:W-:Y:S02]  /*c3a0*/  UIADD3 UR16, UR24, 0x1000, URZ ;  /* 0x0000100018107890 */ /* 0x000fe4000fffe03f */
[----:B------:R-:W-:Y:S01]  /*c3b0*/  UIADD3 UR32, UR24, 0x2000, URZ ;  /* 0x0000200018207890 */ /* 0x000fe2000fffe03f */
[----:B------:R-:W-:Y:S01]  /*c3c0*/  UMOV UR17, UR25 ;  /* 0x0000001900117c82 */ /* 0x000fe20008000000 */
[----:B------:R-:W-:Y:S01]  /*c3d0*/  UMOV UR19, UR27 ;  /* 0x0000001b00137c82 */ /* 0x000fe20008000000 */
[----:B------:R-:W-:-:S02]  /*c3e0*/  UMOV UR33, UR25 ;  /* 0x0000001900217c82 */ /* 0x000fc40008000000 */
[----:B------:R1:W-:Y:S01]  /*c3f0*/  UTMALDG.4D [UR24], [UR6], desc[UR8] ;  /* 0x00000818060075b4 */ /* 0x0003e20008019000 */
[----:B------:R-:W-:Y:S01]  /*c400*/  UMOV UR35, UR27 ;  /* 0x0000001b00237c82 */ /* 0x000fe20008000000 */
[----:B------:R1:W-:Y:S02]  /*c410*/  UTMALDG.4D [UR16], [UR6], desc[UR8] ;  /* 0x00000810060075b4 */ /* 0x0003e40008019000 */
[----:B------:R1:W-:Y:S02]  /*c420*/  UTMALDG.4D [UR32], [UR6], desc[UR8] ;  /* 0x00000820060075b4 */ /* 0x0003e40008019000 */
[----:B-1----:R-:W-:Y:S01]  /*c430*/  NOP ;  /* 0x0000000000007918 */ /* 0x002fe20000000000 */
.L_x_82:
[----:B------:R-:W-:Y:S05]  /*c440*/  BSYNC B0 ;  /* 0x0000000000007941 */ /* 0x000fea0003800000 */
.L_x_81:
[----:B------:R-:W-:Y:S01]  /*c450*/  BSSY B0, `(.L_x_86) ;  /* 0x0000035000007945 */ /* 0x000fe20003800000 */
[----:B------:R-:W-:-:S03]  /*c460*/  IMAD.MOV.U32 R8, RZ, RZ, RZ ;  /* 0x000000ffff087224 */ /* 0x000fc600078e00ff */
[----:B------:R-:W-:Y:S05]  /*c470*/  @!P4 BRA `(.L_x_87) ;  /* 0x0000000000c8c947 */ /* 0x000fea0003800000 */
[----:B------:R-:W1:Y:S01]  /*c480*/  S2R R4, SR_CgaCtaId ;  /* 0x0000000000047919 */ /* 0x000e620000008800 */
[----:B------:R-:W-:-:S04]  /*c490*/  MOV R3, 0x400 ;  /* 0x0000040000037802 */ /* 0x000fc80000000f00 */
[----:B-1----:R-:W-:Y:S02]  /*c4a0*/  LEA R5, R4, R3, 0x18 ;  /* 0x0000000304057211 */ /* 0x002fe400078ec0ff */
[----:B------:R-:W-:Y:S02]  /*c4b0*/  MOV R4, 0x1 ;  /* 0x0000000100047802 */ /* 0x000fe40000000f00 */
[----:B------:R-:W-:Y:S02]  /*c4c0*/  LEA R3, R2, R5, 0x3 ;  /* 0x0000000502037211 */ /* 0x000fe400078e18ff */
[----:B------:R-:W-:-:S04]  /*c4d0*/  SHF.L.U32 R4, R4, 0x1f, RZ ;  /* 0x0000001f04047819 */ /* 0x000fc800000006ff */
[----:B------:R-:W1:Y:S02]  /*c4e0*/  SYNCS.PHASECHK.TRANS64.TRYWAIT P0, [R3+URZ+0x24028], R4 ;  /* 0x02402804030075a7 */ /* 0x000e64000800017f */
[----:B-1----:R-:W-:Y:S05]  /*c4f0*/  @!P0 BRA `(.L_x_88) ;  /* 0x0000000c00a88947 */ /* 0x002fea0003800000 */
.L_x_113:
        /* <DEDUP_REMOVED lines=8> */
.L_x_89:
[----:B------:R-:W-:-:S04]  /*c580*/  LOP3.LUT P0, RZ, R0, 0x1f, RZ, 0xc0, !PT ;  /* 0x0000001f00ff7812 */ /* 0x000fc8000780c0ff */
[----:B------:R-:W-:-:S13]  /*c590*/  PLOP3.LUT P0, PT, P0, P2, PT, 0x2a, 0x0 ;  /* 0x000000000000781c */ /* 0x000fda0000704572 */
[----:B------:R-:W-:Y:S05]  /*c5a0*/  @P0 BRA `(.L_x_90) ;  /* 0x0000000000040947 */ /* 0x000fea0003800000 */
[----:B------:R-:W-:Y:S01]  /*c5b0*/  BPT.TRAP 0x1 ;  /* 0x000000040000795c */ /* 0x000fe20000300000 */
.L_x_90:
[C---:B------:R-:W-:Y:S01]  /*c5c0*/  IMAD R5, R2.reuse, 0x6000, R5 ;  /* 0x0000600002057824 */ /* 0x040fe200078e0205 */
[----:B------:R-:W-:Y:S01]  /*c5d0*/  R2UR UR25, R3 ;  /* 0x00000000031972ca */ /* 0x000fe200000e0000 */
[----:B------:R-:W-:Y:S01]  /*c5e0*/  ULDC.64 UR6, c[0x0][0x198] ;  /* 0x0000660000067ab9 */ /* 0x000fe20000000a00 */
[----:B------:R-:W-:Y:S01]  /*c5f0*/  UMOV UR27, URZ ;  /* 0x0000003f001b7c82 */ /* 0x000fe20008000000 */
[----:B------:R-:W-:Y:S01]  /*c600*/  UIADD3 UR6, UP0, UR6, 0x2f0, URZ ;  /* 0x000002f006067890 */ /* 0x000fe2000ff1e03f */
[----:B------:R-:W-:Y:S01]  /*c610*/  R2UR UR32, R5 ;  /* 0x00000000052072ca */ /* 0x000fe200000e0000 */
[----:B------:R-:W-:Y:S01]  /*c620*/  UMOV UR8, 0x0 ;  /* 0x0000000000087882 */ /* 0x000fe20000000000 */
[----:B------:R-:W-:Y:S01]  /*c630*/  UMOV UR9, 0x10000000 ;  /* 0x1000000000097882 */ /* 0x000fe20000000000 */
[----:B------:R-:W-:Y:S01]  /*c640*/  UIADD3.X UR7, URZ, UR7, URZ, UP0, !UPT ;  /* 0x000000073f077290 */ /* 0x000fe200087fe43f */
[----:B------:R-:W-:Y:S01]  /*c650*/  MOV R8, 0x1 ;  /* 0x0000000100087802 */ /* 0x000fe20000000f00 */
[----:B------:R-:W-:Y:S01]  /*c660*/  UMOV UR26, URZ ;  /* 0x0000003f001a7c82 */ /* 0x000fe20008000000 */
[----:B------:R-:W-:Y:S01]  /*c670*/  UMOV UR28, UR36 ;  /* 0x00000024001c7c82 */ /* 0x000fe20008000000 */
[----:B------:R-:W-:Y:S01]  /*c680*/  UMOV UR29, UR37 ;  /* 0x00000025001d7c82 */ /* 0x000fe20008000000 */
[----:B------:R-:W-:Y:S01]  /*c690*/  UMOV UR18, 0x20 ;  /* 0x0000002000127882 */ /* 0x000fe20000000000 */
[----:B------:R-:W-:Y:S01]  /*c6a0*/  UIADD3 UR25, UR25, 0x24000, URZ ;  /* 0x0002400019197890 */ /* 0x000fe2000fffe03f */
[----:B------:R-:W-:Y:S01]  /*c6b0*/  IADD3 R2, R2, 0x1, RZ ;  /* 0x0000000102027810 */ /* 0x000fe20007ffe0ff */
[----:B------:R-:W-:Y:S01]  /*c6c0*/  UMOV UR20, UR36 ;  /* 0x0000002400147c82 */ /* 0x000fe20008000000 */
[----:B------:R-:W-:Y:S01]  /*c6d0*/  UMOV UR21, UR37 ;  /* 0x0000002500157c82 */ /* 0x000fe20008000000 */
[----:B------:R-:W-:-:S02]  /*c6e0*/  UIADD3 UR24, UR32, 0x6000, URZ ;  /* 0x0000600020187890 */ /* 0x000fc4000fffe03f */
[----:B------:R-:W-:Y:S02]  /*c6f0*/  UIADD3 UR16, UR32, 0x8000, URZ ;  /* 0x0000800020107890 */ /* 0x000fe4000fffe03f */
[----:B------:R-:W-:Y:S01]  /*c700*/  UIADD3 UR32, UR32, 0xa000, URZ ;  /* 0x0000a00020207890 */ /* 0x000fe2000fffe03f */
[----:B------:R-:W-:Y:S01]  /*c710*/  UMOV UR19, UR27 ;  /* 0x0000001b00137c82 */ /* 0x000fe20008000000 */
[----:B------:R-:W-:Y:S01]  /*c720*/  UMOV UR17, UR25 ;  /* 0x0000001900117c82 */ /* 0x000fe20008000000 */
[----:B------:R-:W-:Y:S01]  /*c730*/  UMOV UR34, 0x40 ;  /* 0x0000004000227882 */ /* 0x000fe20000000000 */
[----:B------:R-:W-:Y:S01]  /*c740*/  UMOV UR35, UR27 ;  /* 0x0000001b00237c82 */ /* 0x000fe20008000000 */
[----:B------:R1:W-:Y:S01]  /*c750*/  UTMALDG.4D [UR24], [UR6], desc[UR8] ;  /* 0x00000818060075b4 */ /* 0x0003e20008019000 */
[----:B------:R-:W-:Y:S01]  /*c760*/  UMOV UR33, UR25 ;  /* 0x0000001900217c82 */ /* 0x000fe20008000000 */
[----:B------:R1:W-:Y:S02]  /*c770*/  UTMALDG.4D [UR16], [UR6], desc[UR8] ;  /* 0x00000810060075b4 */ /* 0x0003e40008019000 */
[----:B------:R1:W-:Y:S02]  /*c780*/  UTMALDG.4D [UR32], [UR6], desc[UR8] ;  /* 0x00000820060075b4 */ /* 0x0003e40008019000 */
[----:B-1----:R-:W-:Y:S01]  /*c790*/  NOP ;  /* 0x0000000000007918 */ /* 0x002fe20000000000 */
.L_x_87:
[----:B------:R-:W-:Y:S05]  /*c7a0*/  BSYNC B0 ;  /* 0x0000000000007941 */ /* 0x000fea0003800000 */
.L_x_86:
[----:B------:R-:W-:-:S05]  /*c7b0*/  IMAD.U32 R3, RZ, RZ, UR4 ;  /* 0x00000004ff037e24 */ /* 0x000fca000f8e00ff */
[----:B------:R-:W-:-:S13]  /*c7c0*/  ISETP.GE.AND P0, PT, R3, 0x2, PT ;  /* 0x000000020300780c */ /* 0x000fda0003f06270 */
[----:B------:R-:W-:Y:S05]  /*c7d0*/  @!P0 EXIT ;  /* 0x000000000000894d */ /* 0x000fea0003800000 */
[----:B------:R-:W-:Y:S01]  /*c7e0*/  USHF.L.U32 UR6, UR4, 0x1, URZ ;  /* 0x0000000104067899 */ /* 0x000fe2000800063f */
[----:B------:R-:W-:Y:S01]  /*c7f0*/  LOP3.LUT P0, RZ, R0, 0x1f, RZ, 0xc0, !PT ;  /* 0x0000001f00ff7812 */ /* 0x000fe2000780c0ff */
[----:B------:R-:W-:Y:S01]  /*c800*/  BSSY B0, `(.L_x_91) ;  /* 0x0000073000007945 */ /* 0x000fe20003800000 */
[----:B------:R-:W-:Y:S02]  /*c810*/  MOV R3, UR5 ;  /* 0x0000000500037c02 */ /* 0x000fe40008000f00 */
[----:B------:R-:W-:Y:S01]  /*c820*/  PLOP3.LUT P0, PT, P0, P2, PT, 0x2a, 0x0 ;  /* 0x000000000000781c */ /* 0x000fe20000704572 */
[----:B------:R-:W-:Y:S01]  /*c830*/  IMAD.U32 R9, RZ, RZ, UR6 ;  /* 0x00000006ff097e24 */ /* 0x000fe2000f8e00ff */
[----:B------:R-:W-:Y:S02]  /*c840*/  LOP3.LUT R3, R3, 0x2, RZ, 0xfc, !PT ;  /* 0x0000000203037812 */ /* 0x000fe400078efcff */
[----:B------:R-:W-:-:S09]  /*c850*/  MOV R0, 0x1 ;  /* 0x0000000100007802 */ /* 0x000fd20000000f00 */
.L_x_102:
[----:B------:R-:W-:Y:S04]  /*c860*/  BSSY B1, `(.L_x_92) ;  /* 0x0000033000017945 */ /* 0x000fe80003800000 */
[----:B------:R-:W-:Y:S05]  /*c870*/  @!P3 BRA `(.L_x_93) ;  /* 0x0000000000c4b947 */ /* 0x000fea0003800000 */
[----:B------:R-:W1:Y:S01]  /*c880*/  S2R R5, SR_CgaCtaId ;  /* 0x0000000000057919 */ /* 0x000e620000008800 */
[----:B------:R-:W-:-:S04]  /*c890*/  MOV R4, 0x400 ;  /* 0x0000040000047802 */ /* 0x000fc80000000f00 */
[----:B-1----:R-:W-:Y:S02]  /*c8a0*/  LEA R5, R5, R4, 0x18 ;  /* 0x0000000405057211 */ /* 0x002fe400078ec0ff */
[----:B------:R-:W-:Y:S02]  /*c8b0*/  SHF.L.U32 R4, R0, 0x1f, RZ ;  /* 0x0000001f00047819 */ /* 0x000fe400000006ff */
[----:B------:R-:W-:-:S04]  /*c8c0*/  LEA R7, R2, R5, 0x3 ;  /* 0x0000000502077211 */ /* 0x000fc800078e18ff */
[----:B------:R-:W1:Y:S02]  /*c8d0*/  SYNCS.PHASECHK.TRANS64.TRYWAIT P4, [R7+URZ+0x24028], R4 ;  /* 0x02402804070075a7 */ /* 0x000e64000808017f */
[----:B-1----:R-:W-:Y:S05]  /*c8e0*/  @!P4 BRA `(.L_x_94) ;  /* 0x0000000800c0c947 */ /* 0x002fea0003800000 */
.L_x_114:
[----:B-1----:R-:W-:-:S04]  /*c8f0*/  @P2 MOV R4, 0x6000 ;  /* 0x0000600000042802 */ /* 0x002fc80000000f00 */
[----:B------:R1:W-:Y:S02]  /*c900*/  @P2 SYNCS.ARRIVE.TRANS64 RZ, [R7+URZ+0x24000], R4 ;  /* 0x0240000407ff29a7 */ /* 0x0003e4000800003f */
[----:B-1----:R-:W-:-:S04]  /*c910*/  PRMT R4, R3, 0x9910, RZ ;  /* 0x0000991003047816 */ /* 0x002fc800000000ff */
[----:B------:R-:W-:-:S13]  /*c920*/  ISETP.NE.AND P4, PT, R4, 0x2, PT ;  /* 0x000000020400780c */ /* 0x000fda0003f85270 */
[----:B------:R-:W-:Y:S05]  /*c930*/  @P4 BRA `(.L_x_95) ;  /* 0x0000000000044947 */ /* 0x000fea0003800000 */
[----:B------:R-:W-:Y:S01]  /*c940*/  BPT.TRAP 0x1 ;  /* 0x000000040000795c */ /* 0x000fe20000300000 */
.L_x_95:
[----:B------:R-:W-:Y:S05]  /*c950*/  @P0 BRA `(.L_x_96) ;  /* 0x0000000000040947 */ /* 0x000fea0003800000 */
[----:B------:R-:W-:Y:S01]  /*c960*/  BPT.TRAP 0x1 ;  /* 0x000000040000795c */ /* 0x000fe20000300000 */
.L_x_96:
[----:B------:R-:W-:Y:S01]  /*c970*/  IMAD R5, R2, 0x6000, R5 ;  /* 0x0000600002057824 */ /* 0x000fe200078e0205 */
[----:B------:R-:W-:Y:S01]  /*c980*/  R2UR UR33, R7 ;  /* 0x00000000072172ca */ /* 0x000fe200000e0000 */
[----:B------:R-:W-:Y:S01]  /*c990*/  ULDC.64 UR6, c[0x0][0x198] ;  /* 0x0000660000067ab9 */ /* 0x000fe20000000a00 */
[----:B------:R-:W-:Y:S01]  /*c9a0*/  R2UR UR35, R8 ;  /* 0x00000000082372ca */ /* 0x000fe200000e0000 */
[----:B------:R-:W-:Y:S01]  /*c9b0*/  UIADD3 UR6, UP0, UR6, 0x1f0, URZ ;  /* 0x000001f006067890 */ /* 0x000fe2000ff1e03f */
[----:B------:R-:W-:Y:S01]  /*c9c0*/  R2UR UR16, R5 ;  /* 0x00000000051072ca */ /* 0x000fe200000e0000 */
[----:B------:R-:W-:Y:S01]  /*c9d0*/  UMOV UR8, 0x0 ;  /* 0x0000000000087882 */ /* 0x000fe20000000000 */
[----:B------:R-:W-:Y:S01]  /*c9e0*/  UMOV UR9, 0x10000000 ;  /* 0x1000000000097882 */ /* 0x000fe20000000000 */
[----:B------:R-:W-:Y:S01]  /*c9f0*/  UIADD3.X UR7, URZ, UR7, URZ, UP0, !UPT ;  /* 0x000000073f077290 */ /* 0x000fe200087fe43f */
[----:B------:R-:W-:Y:S01]  /*ca00*/  VIADD R2, R2, 0x1 ;  /* 0x0000000102027836 */ /* 0x000fe20000000000 */
[----:B------:R-:W-:Y:S01]  /*ca10*/  UMOV UR34, URZ ;  /* 0x0000003f00227c82 */ /* 0x000fe20008000000 */
[----:B------:R-:W-:Y:S01]  /*ca20*/  UMOV UR26, 0x20 ;  /* 0x00000020001a7882 */ /* 0x000fe20000000000 */
[----:B------:R-:W-:Y:S01]  /*ca30*/  UMOV UR28, UR36 ;  /* 0x00000024001c7c82 */ /* 0x000fe20008000000 */
[----:B------:R-:W-:Y:S01]  /*ca40*/  UMOV UR29, UR37 ;  /* 0x00000025001d7c82 */ /* 0x000fe20008000000 */
[----:B------:R-:W-:Y:S01]  /*ca50*/  UIADD3 UR33, UR33, 0x24000, URZ ;  /* 0x0002400021217890 */ /* 0x000fe2000fffe03f */
[----:B------:R-:W-:Y:S01]  /*ca60*/  ISETP.NE.AND P4, PT, R2, 0x5, PT ;  /* 0x000000050200780c */ /* 0x000fe20003f85270 */
[----:B------:R-:W-:-:S02]  /*ca70*/  USHF.L.U32 UR35, UR35, 0x7, URZ ;  /* 0x0000000723237899 */ /* 0x000fc4000800063f */
[----:B------:R-:W-:Y:S01]  /*ca80*/  UIADD3 UR32, UR16, 0x6000, URZ ;  /* 0x0000600010207890 */ /* 0x000fe2000fffe03f */
[----:B------:R-:W-:Y:S01]  /*ca90*/  SEL R5, RZ, 0x1, P4 ;  /* 0x00000001ff057807 */ /* 0x000fe20002000000 */
[----:B------:R-:W-:Y:S01]  /*caa0*/  UIADD3 UR24, UR16, 0x8000, URZ ;  /* 0x0000800010187890 */ /* 0x000fe2000fffe03f */
[----:B------:R-:W-:Y:S01]  /*cab0*/  SEL R2, R2, RZ, P4 ;  /* 0x000000ff02027207 */ /* 0x000fe20002000000 */
[----:B------:R-:W-:Y:S01]  /*cac0*/  UIADD3 UR16, UR16, 0xa000, URZ ;  /* 0x0000a00010107890 */ /* 0x000fe2000fffe03f */
[----:B------:R-:W-:Y:S01]  /*cad0*/  LOP3.LUT R0, R0, R5, RZ, 0x3c, !PT ;  /* 0x0000000500007212 */ /* 0x000fe200078e3cff */
[----:B------:R-:W-:Y:S01]  /*cae0*/  UMOV UR25, UR33 ;  /* 0x0000002100197c82 */ /* 0x000fe20008000000 */
[----:B------:R-:W-:Y:S01]  /*caf0*/  UMOV UR27, UR35 ;  /* 0x00000023001b7c82 */ /* 0x000fe20008000000 */
[----:B------:R-:W-:Y:S01]  /*cb00*/  UMOV UR18, 0x40 ;  /* 0x0000004000127882 */ /* 0x000fe20000000000 */
[----:B------:R-:W-:Y:S01]  /*cb10*/  UMOV UR20, UR36 ;  /* 0x0000002400147c82 */ /* 0x000fe20008000000 */
[----:B------:R-:W-:Y:S01]  /*cb20*/  UMOV UR21, UR37 ;  /* 0x0000002500157c82 */ /* 0x000fe20008000000 */
[----:B------:R-:W-:Y:S01]  /*cb30*/  UMOV UR17, UR33 ;  /* 0x0000002100117c82 */ /* 0x000fe20008000000 */
[----:B------:R-:W-:Y:S01]  /*cb40*/  UMOV UR19, UR35 ;  /* 0x0000002300137c82 */ /* 0x000fe20008000000 */
[----:B------:R1:W-:Y:S01]  /*cb50*/  UTMALDG.4D [UR32], [UR6], desc[UR8] ;  /* 0x00000820060075b4 */ /* 0x0003e20008019000 */
[----:B------:R1:W-:Y:S01]  /*cb60*/  UTMALDG.4D [UR24], [UR6], desc[UR8] ;  /* 0x00000818060075b4 */ /* 0x0003e20008019000 */
[----:B------:R1:W-:Y:S02]  /*cb70*/  UTMALDG.4D [UR16], [UR6], desc[UR8] ;  /* 0x00000810060075b4 */ /* 0x0003e40008019000 */
[----:B-1----:R-:W-:Y:S01]  /*cb80*/  NOP ;  /* 0x0000000000007918 */ /* 0x002fe20000000000 */
.L_x_93:
[----:B------:R-:W-:Y:S05]  /*cb90*/  BSYNC B1 ;  /* 0x0000000000017941 */ /* 0x000fea0003800000 */
.L_x_92:
[----:B------:R-:W-:Y:S01]  /*cba0*/  ISETP.LT.OR P4, PT, R9, 0x4, !P3 ;  /* 0x000000040900780c */ /* 0x000fe20005f81670 */
[----:B------:R-:W-:-:S12]  /*cbb0*/  BSSY B1, `(.L_x_97) ;  /* 0x0000034000017945 */ /* 0x000fd80003800000 */
[----:B------:R-:W-:Y:S05]  /*cbc0*/  @P4 BRA `(.L_x_98) ;  /* 0x0000000000c84947 */ /* 0x000fea0003800000 */
[----:B------:R-:W1:Y:S01]  /*cbd0*/  S2R R5, SR_CgaCtaId ;  /* 0x0000000000057919 */ /* 0x000e620000008800 */
[----:B------:R-:W-:Y:S02]  /*cbe0*/  MOV R4, 0x400 ;  /* 0x0000040000047802 */ /* 0x000fe40000000f00 */
[----:B------:R-:W-:Y:S02]  /*cbf0*/  SHF.L.U32 R7, R0, 0x1f, RZ ;  /* 0x0000001f00077819 */ /* 0x000fe400000006ff */
[----:B-1----:R-:W-:-:S04]  /*cc00*/  LEA R5, R5, R4, 0x18 ;  /* 0x0000000405057211 */ /* 0x002fc800078ec0ff */
[----:B------:R-:W-:-:S04]  /*cc10*/  LEA R4, R2, R5, 0x3 ;  /* 0x0000000502047211 */ /* 0x000fc800078e18ff */
[----:B------:R-:W1:Y:S02]  /*cc20*/  SYNCS.PHASECHK.TRANS64.TRYWAIT P4, [R4+URZ+0x24028], R7 ;  /* 0x02402807040075a7 */ /* 0x000e64000808017f */
[----:B-1----:R-:W-:Y:S05]  /*cc30*/  @!P4 BRA `(.L_x_99) ;  /* 0x000000080000c947 */ /* 0x002fea0003800000 */
.L_x_115:
[----:B------:R-:W-:Y:S02]  /*cc40*/  PRMT R6, R3, 0x9910, RZ ;  /* 0x0000991003067816 */ /* 0x000fe400000000ff */
[----:B-1----:R-:W-:Y:S02]  /*cc50*/  @P1 MOV R7, 0x6000 ;  /* 0x0000600000071802 */ /* 0x002fe40000000f00 */
[----:B------:R-:W-:Y:S02]  /*cc60*/  ISETP.NE.AND P4, PT, R6, 0x2, PT ;  /* 0x000000020600780c */ /* 0x000fe40003f85270 */
[----:B------:R1:W-:Y:S11]  /*cc70*/  @P1 SYNCS.ARRIVE.TRANS64 RZ, [R4+URZ+0x24000], R7 ;  /* 0x0240000704ff19a7 */ /* 0x0003f6000800003f */
[----:B-1----:R-:W-:Y:S05]  /*cc80*/  @P4 BRA `(.L_x_100) ;  /* 0x0000000000044947 */ /* 0x002fea0003800000 */
[----:B------:R-:W-:Y:S01]  /*cc90*/  BPT.TRAP 0x1 ;  /* 0x000000040000795c */ /* 0x000fe20000300000 */
.L_x_100:
[----:B------:R-:W-:Y:S05]  /*cca0*/  @P0 BRA `(.L_x_101) ;  /* 0x0000000000040947 */ /* 0x000fea0003800000 */
[----:B------:R-:W-:Y:S01]  /*ccb0*/  BPT.TRAP 0x1 ;  /* 0x000000040000795c */ /* 0x000fe20000300000 */
.L_x_101:
        /* <DEDUP_REMOVED lines=16> */
[----:B------:R-:W-:Y:S01]  /*cdc0*/  USHF.L.U32 UR35, UR35, 0x7, URZ ;  /* 0x0000000723237899 */ /* 0x000fe2000800063f */
[----:B------:R-:W-:Y:S01]  /*cdd0*/  IADD3 R8, R8, 0x1, RZ ;  /* 0x0000000108087810 */ /* 0x000fe20007ffe0ff */
        /* <DEDUP_REMOVED lines=17> */
.L_x_98:
[----:B------:R-:W-:Y:S05]  /*cef0*/  BSYNC B1 ;  /* 0x0000000000017941 */ /* 0x000fea0003800000 */
.L_x_97:
[C---:B------:R-:W-:Y:S02]  /*cf00*/  ISETP.GT.AND P4, PT, R9.reuse, 0x4, PT ;  /* 0x000000040900780c */ /* 0x040fe40003f84270 */
[----:B------:R-:W-:-:S11]  /*cf10*/  IADD3 R9, R9, -0x2, RZ ;  /* 0xfffffffe09097810 */ /* 0x000fd60007ffe0ff */
[----:B------:R-:W-:Y:S05]  /*cf20*/  @P4 BRA `(.L_x_102) ;  /* 0xfffffff8004c4947 */ /* 0x000fea000383ffff */
[----:B------:R-:W-:Y:S05]  /*cf30*/  BSYNC B0 ;  /* 0x0000000000007941 */ /* 0x000fea0003800000 */
.L_x_91:
[----:B------:R-:W-:Y:S05]  /*cf40*/  EXIT ;  /* 0x000000000000794d */ /* 0x000fea0003800000 */
.L_x_15:
[----:B-1----:R-:W-:-:S04]  /*cf50*/  IMAD.U32 R3, RZ, RZ, UR8 ;  /* 0x00000008ff037e24 */ /* 0x002fc8000f8e00ff */
[----:B------:R1:W2:Y:S03]  /*cf60*/  SYNCS.PHASECHK.TRANS64.TRYWAIT P1, [R3+URZ+0x24050], R6 ;  /* 0x02405006030075a7 */ /* 0x0002a6000802017f */
[----:B--2---:R-:W-:Y:S05]  /*cf70*/  @!P1 NANOSLEEP.SYNCS 0x989680 ;  /* 0x009896800000995d */ /* 0x004fea0003900000 */
[----:B------:R-:W2:Y:S02]  /*cf80*/  @!P1 SYNCS.PHASECHK.TRANS64 P1, [R3+URZ+0x24050], R6 ;  /* 0x02405006030095a7 */ /* 0x000ea4000802007f */
[----:B--2---:R-:W-:Y:S05]  /*cf90*/  @!P1 BRA `(.L_x_15) ;  /* 0xfffffffc00ec9947 */ /* 0x004fea000383ffff */
[----:B------:R-:W-:Y:S05]  /*cfa0*/  BRA `(.L_x_103) ;  /* 0xffffff3c00d07947 */ /* 0x000fea000383ffff */
.L_x_17:
[----:B--2---:R-:W-:-:S04]  /*cfb0*/  MOV R2, UR38 ;  /* 0x0000002600027c02 */ /* 0x004fc80008000f00 */
[----:B------:R2:W3:Y:S03]  /*cfc0*/  SYNCS.PHASECHK.TRANS64.TRYWAIT P1, [R2+URZ+0x24000], R9 ;  /* 0x02400009020075a7 */ /* 0x0004e6000802017f */
[----:B---3--:R-:W-:Y:S05]  /*cfd0*/  @!P1 NANOSLEEP.SYNCS 0x989680 ;  /* 0x009896800000995d */ /* 0x008fea0003900000 */
[----:B------:R-:W3:Y:S02]  /*cfe0*/  @!P1 SYNCS.PHASECHK.TRANS64 P1, [R2+URZ+0x24000], R9 ;  /* 0x02400009020095a7 */ /* 0x000ee4000802007f */
[----:B---3--:R-:W-:Y:S05]  /*cff0*/  @!P1 BRA `(.L_x_17) ;  /* 0xfffffffc00ec9947 */ /* 0x008fea000383ffff */
[----:B------:R-:W-:Y:S05]  /*d000*/  BRA `(.L_x_104) ;  /* 0xffffff3c00dc7947 */ /* 0x000fea000383ffff */
.L_x_18:
[----:B-1----:R-:W-:-:S04]  /*d010*/  MOV R3, UR32 ;  /* 0x0000002000037c02 */ /* 0x002fc80008000f00 */
[----:B------:R1:W2:Y:S03]  /*d020*/  SYNCS.PHASECHK.TRANS64.TRYWAIT P1, [R3+URZ+-0x8], R2 ;  /* 0xfffff802030075a7 */ /* 0x0002a6000802017f */
[----:B--2---:R-:W-:Y:S05]  /*d030*/  @!P1 NANOSLEEP.SYNCS 0x989680 ;  /* 0x009896800000995d */ /* 0x004fea0003900000 */
[----:B------:R-:W2:Y:S02]  /*d040*/  @!P1 SYNCS.PHASECHK.TRANS64 P1, [R3+URZ+-0x8], R2 ;  /* 0xfffff802030095a7 */ /* 0x000ea4000802007f */
[----:B--2---:R-:W-:Y:S05]  /*d050*/  @!P1 BRA `(.L_x_18) ;  /* 0xfffffffc00ec9947 */ /* 0x004fea000383ffff */
[----:B------:R-:W-:Y:S05]  /*d060*/  BRA `(.L_x_105) ;  /* 0xffffff3c00d87947 */ /* 0x000fea000383ffff */
.L_x_20:
[----:B-1----:R-:W-:-:S04]  /*d070*/  IMAD.U32 R12, RZ, RZ, UR38 ;  /* 0x00000026ff0c7e24 */ /* 0x002fc8000f8e00ff */
[----:B------:R1:W2:Y:S03]  /*d080*/  SYNCS.PHASECHK.TRANS64.TRYWAIT P1, [R12+URZ+0x24008], R9 ;  /* 0x024008090c0075a7 */ /* 0x0002a6000802017f */
[----:B--2---:R-:W-:Y:S05]  /*d090*/  @!P1 NANOSLEEP.SYNCS 0x989680 ;  /* 0x009896800000995d */ /* 0x004fea0003900000 */
[----:B------:R-:W2:Y:S02]  /*d0a0*/  @!P1 SYNCS.PHASECHK.TRANS64 P1, [R12+URZ+0x24008], R9 ;  /* 0x024008090c0095a7 */ /* 0x000ea4000802007f */
[----:B--2---:R-:W-:Y:S05]  /*d0b0*/  @!P1 BRA `(.L_x_20) ;  /* 0xfffffffc00ec9947 */ /* 0x004fea000383ffff */
[----:B------:R-:W-:Y:S05]  /*d0c0*/  BRA `(.L_x_106) ;  /* 0xffffff6c00607947 */ /* 0x000fea000383ffff */
.L_x_25:
[----:B-1----:R-:W-:-:S04]  /*d0d0*/  MOV R7, UR10 ;  /* 0x0000000a00077c02 */ /* 0x002fc80008000f00 */
[----:B------:R1:W2:Y:S03]  /*d0e0*/  SYNCS.PHASECHK.TRANS64.TRYWAIT P2, [R7+URZ+0x24000], R6 ;  /* 0x02400006070075a7 */ /* 0x0002a6000804017f */
[----:B--2---:R-:W-:Y:S05]  /*d0f0*/  @!P2 NANOSLEEP.SYNCS 0x989680 ;  /* 0x009896800000a95d */ /* 0x004fea0003900000 */
[----:B------:R-:W2:Y:S02]  /*d100*/  @!P2 SYNCS.PHASECHK.TRANS64 P2, [R7+URZ+0x24000], R6 ;  /* 0x024000060700a5a7 */ /* 0x000ea4000804007f */
[----:B--2---:R-:W-:Y:S05]  /*d110*/  @!P2 BRA `(.L_x_25) ;  /* 0xfffffffc00eca947 */ /* 0x004fea000383ffff */
[----:B------:R-:W-:Y:S05]  /*d120*/  BRA `(.L_x_107) ;  /* 0xffffff7000607947 */ /* 0x000fea000383ffff */
.L_x_29:
[----:B-1----:R-:W-:-:S04]  /*d130*/  MOV R10, UR7 ;  /* 0x00000007000a7c02 */ /* 0x002fc80008000f00 */
[----:B------:R1:W2:Y:S03]  /*d140*/  SYNCS.PHASECHK.TRANS64.TRYWAIT P2, [R10+URZ+0x24000], R11 ;  /* 0x0240000b0a0075a7 */ /* 0x0002a6000804017f */
[----:B--2---:R-:W-:Y:S05]  /*d150*/  @!P2 NANOSLEEP.SYNCS 0x989680 ;  /* 0x009896800000a95d */ /* 0x004fea0003900000 */
[----:B------:R-:W2:Y:S02]  /*d160*/  @!P2 SYNCS.PHASECHK.TRANS64 P2, [R10+URZ+0x24000], R11 ;  /* 0x0240000b0a00a5a7 */ /* 0x000ea4000804007f */
[----:B--2---:R-:W-:Y:S05]  /*d170*/  @!P2 BRA `(.L_x_29) ;  /* 0xfffffffc00eca947 */ /* 0x004fea000383ffff */
[----:B------:R-:W-:Y:S05]  /*d180*/  BRA `(.L_x_28) ;  /* 0xffffff9400a07947 */ /* 0x000fea000383ffff */
.L_x_37:
[----:B-1----:R-:W-:-:S04]  /*d190*/  IMAD.U32 R7, RZ, RZ, UR10 ;  /* 0x0000000aff077e24 */ /* 0x002fc8000f8e00ff */
[----:B------:R1:W2:Y:S03]  /*d1a0*/  SYNCS.PHASECHK.TRANS64.TRYWAIT P2, [R7+URZ+0x24000], R6 ;  /* 0x02400006070075a7 */ /* 0x0002a6000804017f */
[----:B--2---:R-:W-:Y:S05]  /*d1b0*/  @!P2 NANOSLEEP.SYNCS 0x989680 ;  /* 0x009896800000a95d */ /* 0x004fea0003900000 */
[----:B------:R-:W2:Y:S02]  /*d1c0*/  @!P2 SYNCS.PHASECHK.TRANS64 P2, [R7+URZ+0x24000], R6 ;  /* 0x024000060700a5a7 */ /* 0x000ea4000804007f */
[----:B--2---:R-:W-:Y:S05]  /*d1d0*/  @!P2 BRA `(.L_x_37) ;  /* 0xfffffffc00eca947 */ /* 0x004fea000383ffff */
[----:B------:R-:W-:Y:S05]  /*d1e0*/  BRA `(.L_x_108) ;  /* 0xffffff9800e47947 */ /* 0x000fea000383ffff */
.L_x_41:
[----:B-1----:R-:W-:-:S04]  /*d1f0*/  MOV R13, UR7 ;  /* 0x00000007000d7c02 */ /* 0x002fc80008000f00 */
[----:B------:R1:W2:Y:S03]  /*d200*/  SYNCS.PHASECHK.TRANS64.TRYWAIT P2, [R13+URZ+0x24000], R10 ;  /* 0x0240000a0d0075a7 */ /* 0x0002a6000804017f */
[----:B--2---:R-:W-:Y:S05]  /*d210*/  @!P2 NANOSLEEP.SYNCS 0x989680 ;  /* 0x009896800000a95d */ /* 0x004fea0003900000 */
[----:B------:R-:W2:Y:S02]  /*d220*/  @!P2 SYNCS.PHASECHK.TRANS64 P2, [R13+URZ+0x24000], R10 ;  /* 0x0240000a0d00a5a7 */ /* 0x000ea4000804007f */
[----:B--2---:R-:W-:Y:S05]  /*d230*/  @!P2 BRA `(.L_x_41) ;  /* 0xfffffffc00eca947 */ /* 0x004fea000383ffff */
[----:B------:R-:W-:Y:S05]  /*d240*/  BRA `(.L_x_40) ;  /* 0xffffffc800a07947 */ /* 0x000fea000383ffff */
.L_x_57:
[----:B-1----:R-:W-:-:S04]  /*d250*/  MOV R3, UR32 ;  /* 0x0000002000037c02 */ /* 0x002fc80008000f00 */
[----:B------:R1:W2:Y:S03]  /*d260*/  SYNCS.PHASECHK.TRANS64.TRYWAIT P0, [R3+URZ+0x8], R0 ;  /* 0x00000800030075a7 */ /* 0x0002a6000800017f */
[----:B--2---:R-:W-:Y:S05]  /*d270*/  @!P0 NANOSLEEP.SYNCS 0x989680 ;  /* 0x009896800000895d */ /* 0x004fea0003900000 */
[----:B------:R-:W2:Y:S02]  /*d280*/  @!P0 SYNCS.PHASECHK.TRANS64 P0, [R3+URZ+0x8], R0 ;  /* 0x00000800030085a7 */ /* 0x000ea4000800007f */
[----:B--2---:R-:W-:Y:S05]  /*d290*/  @!P0 BRA `(.L_x_57) ;  /* 0xfffffffc00ec8947 */ /* 0x004fea000383ffff */
[----:B------:R-:W-:Y:S05]  /*d2a0*/  BRA `(.L_x_109) ;  /* 0xffffffd4004c7947 */ /* 0x000fea000383ffff */
.L_x_73:
[----:B-1----:R1:W2:Y:S02]  /*d2b0*/  SYNCS.PHASECHK.TRANS64.TRYWAIT P0, [R4+URZ+0x24060], R3 ;  /* 0x02406003040075a7 */ /* 0x0022a4000800017f */
[----:B--2---:R-:W-:Y:S05]  /*d2c0*/  @!P0 NANOSLEEP.SYNCS 0x989680 ;  /* 0x009896800000895d */ /* 0x004fea0003900000 */
[----:B------:R-:W2:Y:S02]  /*d2d0*/  @!P0 SYNCS.PHASECHK.TRANS64 P0, [R4+URZ+0x24060], R3 ;  /* 0x02406003040085a7 */ /* 0x000ea4000800007f */
[----:B--2---:R-:W-:Y:S05]  /*d2e0*/  @!P0 BRA `(.L_x_73) ;  /* 0xfffffffc00f08947 */ /* 0x004fea000383ffff */
[----:B------:R-:W-:Y:S05]  /*d2f0*/  BRA `(.L_x_110) ;  /* 0xffffffe800207947 */ /* 0x000fea000383ffff */
.L_x_78:
[----:B-1----:R1:W2:Y:S02]  /*d300*/  SYNCS.PHASECHK.TRANS64.TRYWAIT P0, [R5+URZ+0x24028], R2 ;  /* 0x02402802050075a7 */ /* 0x0022a4000800017f */
[----:B--2---:R-:W-:Y:S05]  /*d310*/  @!P0 NANOSLEEP.SYNCS 0x989680 ;  /* 0x009896800000895d */ /* 0x004fea0003900000 */
[----:B------:R-:W2:Y:S02]  /*d320*/  @!P0 SYNCS.PHASECHK.TRANS64 P0, [R5+URZ+0x24028], R2 ;  /* 0x02402802050085a7 */ /* 0x000ea4000800007f */
[----:B--2---:R-:W-:Y:S05]  /*d330*/  @!P0 BRA `(.L_x_78) ;  /* 0xfffffffc00f08947 */ /* 0x004fea000383ffff */
[----:B------:R-:W-:Y:S05]  /*d340*/  BRA `(.L_x_111) ;  /* 0xffffffe800d07947 */ /* 0x000fea000383ffff */
.L_x_83:
[----:B-1----:R1:W2:Y:S02]  /*d350*/  SYNCS.PHASECHK.TRANS64.TRYWAIT P0, [R4+URZ+0x24060], R5 ;  /* 0x02406005040075a7 */ /* 0x0022a4000800017f */
[----:B--2---:R-:W-:Y:S05]  /*d360*/  @!P0 NANOSLEEP.SYNCS 0x989680 ;  /* 0x009896800000895d */ /* 0x004fea0003900000 */
[----:B------:R-:W2:Y:S02]  /*d370*/  @!P0 SYNCS.PHASECHK.TRANS64 P0, [R4+URZ+0x24060], R5 ;  /* 0x02406005040085a7 */ /* 0x000ea4000800007f */
[----:B--2---:R-:W-:Y:S05]  /*d380*/  @!P0 BRA `(.L_x_83) ;  /* 0xfffffffc00f08947 */ /* 0x004fea000383ffff */
[----:B------:R-:W-:Y:S05]  /*d390*/  BRA `(.L_x_112) ;  /* 0xffffffec00847947 */ /* 0x000fea000383ffff */
.L_x_88:
[----:B-1----:R1:W2:Y:S02]  /*d3a0*/  SYNCS.PHASECHK.TRANS64.TRYWAIT P0, [R3+URZ+0x24028], R4 ;  /* 0x02402804030075a7 */ /* 0x0022a4000800017f */
[----:B--2---:R-:W-:Y:S05]  /*d3b0*/  @!P0 NANOSLEEP.SYNCS 0x989680 ;  /* 0x009896800000895d */ /* 0x004fea0003900000 */
[----:B------:R-:W2:Y:S02]  /*d3c0*/  @!P0 SYNCS.PHASECHK.TRANS64 P0, [R3+URZ+0x24028], R4 ;  /* 0x02402804030085a7 */ /* 0x000ea4000800007f */
[----:B--2---:R-:W-:Y:S05]  /*d3d0*/  @!P0 BRA `(.L_x_88) ;  /* 0xfffffffc00f08947 */ /* 0x004fea000383ffff */
[----:B------:R-:W-:Y:S05]  /*d3e0*/  BRA `(.L_x_113) ;  /* 0xfffffff000447947 */ /* 0x000fea000383ffff */
.L_x_94:
[----:B-1----:R1:W2:Y:S02]  /*d3f0*/  SYNCS.PHASECHK.TRANS64.TRYWAIT P4, [R7+URZ+0x24028], R4 ;  /* 0x02402804070075a7 */ /* 0x0022a4000808017f */
[----:B--2---:R-:W-:Y:S05]  /*d400*/  @!P4 NANOSLEEP.SYNCS 0x989680 ;  /* 0x009896800000c95d */ /* 0x004fea0003900000 */
[----:B------:R-:W2:Y:S02]  /*d410*/  @!P4 SYNCS.PHASECHK.TRANS64 P4, [R7+URZ+0x24028], R4 ;  /* 0x024028040700c5a7 */ /* 0x000ea4000808007f */
[----:B--2---:R-:W-:Y:S05]  /*d420*/  @!P4 BRA `(.L_x_94) ;  /* 0xfffffffc00f0c947 */ /* 0x004fea000383ffff */
[----:B------:R-:W-:Y:S05]  /*d430*/  BRA `(.L_x_114) ;  /* 0xfffffff4002c7947 */ /* 0x000fea000383ffff */
.L_x_99:
[----:B-1----:R1:W2:Y:S02]  /*d440*/  SYNCS.PHASECHK.TRANS64.TRYWAIT P4, [R4+URZ+0x24028], R7 ;  /* 0x02402807040075a7 */ /* 0x0022a4000808017f */
[----:B--2---:R-:W-:Y:S05]  /*d450*/  @!P4 NANOSLEEP.SYNCS 0x989680 ;  /* 0x009896800000c95d */ /* 0x004fea0003900000 */
[----:B------:R-:W2:Y:S02]  /*d460*/  @!P4 SYNCS.PHASECHK.TRANS64 P4, [R4+URZ+0x24028], R7 ;  /* 0x024028070400c5a7 */ /* 0x000ea4000808007f */
[----:B--2---:R-:W-:Y:S05]  /*d470*/  @!P4 BRA `(.L_x_99) ;  /* 0xfffffffc00f0c947 */ /* 0x004fea000383ffff */
[----:B------:R-:W-:Y:S05]  /*d480*/  BRA `(.L_x_115) ;  /* 0xfffffff400ec7947 */ /* 0x000fea000383ffff */
        .weak           $__internal_0_$__cuda_sm20_rcp_rn_f32_slowpath
        .type           $__internal_0_$__cuda_sm20_rcp_rn_f32_slowpath,@function
        .size           $__internal_0_$__cuda_sm20_rcp_rn_f32_slowpath,(.L_x_121 - $__internal_0_$__cuda_sm20_rcp_rn_f32_slowpath)
$__internal_0_$__cuda_sm20_rcp_rn_f32_slowpath:
[----:B------:R-:W-:Y:S01]  /*d490*/  IMAD.SHL.U32 R0, R2, 0x2, RZ ;  /* 0x0000000202007824 */ /* 0x000fe200078e00ff */
[----:B------:R-:W-:Y:S04]  /*d4a0*/  BSSY B2, `(.L_x_116) ;  /* 0x0000030000027945 */ /* 0x000fe80003800000 */
[----:B------:R-:W-:-:S04]  /*d4b0*/  SHF.R.U32.HI R18, RZ, 0x18, R0 ;  /* 0x00000018ff127819 */ /* 0x000fc80000011600 */
[----:B------:R-:W-:-:S13]  /*d4c0*/  ISETP.NE.U32.AND P0, PT, R18, RZ, PT ;  /* 0x000000ff1200720c */ /* 0x000fda0003f05070 */
[----:B------:R-:W-:Y:S05]  /*d4d0*/  @P0 BRA `(.L_x_117) ;  /* 0x0000000000280947 */ /* 0x000fea0003800000 */
[----:B------:R-:W-:-:S04]  /*d4e0*/  SHF.L.U32 R0, R2, 0x1, RZ ;  /* 0x0000000102007819 */ /* 0x000fc800000006ff */
[----:B------:R-:W-:-:S13]  /*d4f0*/  ISETP.NE.AND P0, PT, R0, RZ, PT ;  /* 0x000000ff0000720c */ /* 0x000fda0003f05270 */
[----:B------:R-:W-:Y:S01]  /*d500*/  @P0 FFMA R10, R2, 1.84467440737095516160e+19, RZ ;  /* 0x5f800000020a0823 */ /* 0x000fe200000000ff */
[----:B------:R-:W-:Y:S08]  /*d510*/  @!P0 MUFU.RCP R3, R2 ;  /* 0x0000000200038308 */ /* 0x000ff00000001000 */
[----:B------:R-:W1:Y:S02]  /*d520*/  @P0 MUFU.RCP R13, R10 ;  /* 0x0000000a000d0308 */ /* 0x000e640000001000 */
[----:B-1----:R-:W-:-:S04]  /*d530*/  @P0 FFMA R0, R10, R13, -1 ;  /* 0xbf8000000a000423 */ /* 0x002fc8000000000d */
[----:B------:R-:W-:-:S04]  /*d540*/  @P0 FADD.FTZ R0, -R0, -RZ ;  /* 0x800000ff00000221 */ /* 0x000fc80000010100 */
[----:B------:R-:W-:-:S04]  /*d550*/  @P0 FFMA R0, R13, R0, R13 ;  /* 0x000000000d000223 */ /* 0x000fc8000000000d */
[----:B------:R-:W-:Y:S01]  /*d560*/  @P0 FFMA R3, R0, 1.84467440737095516160e+19, RZ ;  /* 0x5f80000000030823 */ /* 0x000fe200000000ff */
[----:B------:R-:W-:Y:S06]  /*d570*/  BRA `(.L_x_118) ;  /* 0x0000000000887947 */ /* 0x000fec0003800000 */
.L_x_117:
[----:B------:R-:W-:-:S04]  /*d580*/  IADD3 R19, R18, -0xfd, RZ ;  /* 0xffffff0312137810 */ /* 0x000fc80007ffe0ff */
[----:B------:R-:W-:-:S13]  /*d590*/  ISETP.GT.U32.AND P0, PT, R19, 0x1, PT ;  /* 0x000000011300780c */ /* 0x000fda0003f04070 */
[----:B------:R-:W-:Y:S05]  /*d5a0*/  @P0 BRA `(.L_x_119) ;  /* 0x0000000000780947 */ /* 0x000fea0003800000 */
[----:B------:R-:W-:Y:S01]  /*d5b0*/  LOP3.LUT R0, R2, 0x7fffff, RZ, 0xc0, !PT ;  /* 0x007fffff02007812 */ /* 0x000fe200078ec0ff */
[----:B------:R-:W-:-:S03]  /*d5c0*/  IMAD.MOV.U32 R14, RZ, RZ, 0x3 ;  /* 0x00000003ff0e7424 */ /* 0x000fc600078e00ff */
[----:B------:R-:W-:Y:S02]  /*d5d0*/  LOP3.LUT R0, R0, 0x3f800000, RZ, 0xfc, !PT ;  /* 0x3f80000000007812 */ /* 0x000fe400078efcff */
[----:B------:R-:W-:Y:S02]  /*d5e0*/  SHF.L.U32 R14, R14, R19, RZ ;  /* 0x000000130e0e7219 */ /* 0x000fe400000006ff */
[----:B------:R-:W1:Y:S02]  /*d5f0*/  MUFU.RCP R3, R0 ;  /* 0x0000000000037308 */ /* 0x000e640000001000 */
[----:B-1----:R-:W-:-:S04]  /*d600*/  FFMA R10, R0, R3, -1 ;  /* 0xbf800000000a7423 */ /* 0x002fc80000000003 */
[----:B------:R-:W-:-:S04]  /*d610*/  FADD.FTZ R10, -R10, -RZ ;  /* 0x800000ff0a0a7221 */ /* 0x000fc80000010100 */
[CCC-:B------:R-:W-:Y:S01]  /*d620*/  FFMA.RM R12, R3.reuse, R10.reuse, R3.reuse ;  /* 0x0000000a030c7223 */ /* 0x1c0fe20000004003 */
[----:B------:R-:W-:-:S04]  /*d630*/  FFMA.RP R13, R3, R10, R3 ;  /* 0x0000000a030d7223 */ /* 0x000fc80000008003 */
[C---:B------:R-:W-:Y:S02]  /*d640*/  LOP3.LUT R3, R12.reuse, 0x7fffff, RZ, 0xc0, !PT ;  /* 0x007fffff0c037812 */ /* 0x040fe400078ec0ff */
[----:B------:R-:W-:Y:S02]  /*d650*/  FSETP.NEU.FTZ.AND P0, PT, R12, R13, PT ;  /* 0x0000000d0c00720b */ /* 0x000fe40003f1d000 */
[----:B------:R-:W-:Y:S02]  /*d660*/  LOP3.LUT R3, R3, 0x800000, RZ, 0xfc, !PT ;  /* 0x0080000003037812 */ /* 0x000fe400078efcff */
[----:B------:R-:W-:Y:S02]  /*d670*/  SEL R10, RZ, 0xffffffff, !P0 ;  /* 0xffffffffff0a7807 */ /* 0x000fe40004000000 */
[----:B------:R-:W-:Y:S02]  /*d680*/  LOP3.LUT R14, R14, R3, RZ, 0xc0, !PT ;  /* 0x000000030e0e7212 */ /* 0x000fe400078ec0ff */
[----:B------:R-:W-:-:S02]  /*d690*/  IADD3 R10, -R10, RZ, RZ ;  /* 0x000000ff0a0a7210 */ /* 0x000fc40007ffe1ff */
[-C--:B------:R-:W-:Y:S02]  /*d6a0*/  SHF.R.U32.HI R14, RZ, R19.reuse, R14 ;  /* 0x00000013ff0e7219 */ /* 0x080fe4000001160e */
[----:B------:R-:W-:Y:S02]  /*d6b0*/  LOP3.LUT P1, RZ, R10, R19, R3, 0xf8, !PT ;  /* 0x000000130aff7212 */ /* 0x000fe4000782f803 */
[C---:B------:R-:W-:Y:S02]  /*d6c0*/  LOP3.LUT P0, RZ, R14.reuse, 0x1, RZ, 0xc0, !PT ;  /* 0x000000010eff7812 */ /* 0x040fe4000780c0ff */
[----:B------:R-:W-:-:S04]  /*d6d0*/  LOP3.LUT P2, RZ, R14, 0x2, RZ, 0xc0, !PT ;  /* 0x000000020eff7812 */ /* 0x000fc8000784c0ff */
[----:B------:R-:W-:Y:S02]  /*d6e0*/  PLOP3.LUT P0, PT, P0, P1, P2, 0xe0, 0x0 ;  /* 0x000000000000781c */ /* 0x000fe40000703c20 */
[----:B------:R-:W-:Y:S02]  /*d6f0*/  LOP3.LUT P1, RZ, R2, 0x7fffff, RZ, 0xc0, !PT ;  /* 0x007fffff02ff7812 */ /* 0x000fe4000782c0ff */
[----:B------:R-:W-:-:S04]  /*d700*/  SEL R0, RZ, 0x1, !P0 ;  /* 0x00000001ff007807 */ /* 0x000fc80004000000 */
[----:B------:R-:W-:-:S04]  /*d710*/  IADD3 R0, -R0, RZ, RZ ;  /* 0x000000ff00007210 */ /* 0x000fc80007ffe1ff */
[----:B------:R-:W-:Y:S01]  /*d720*/  ISETP.GE.AND P0, PT, R0, RZ, PT ;  /* 0x000000ff0000720c */ /* 0x000fe20003f06270 */
[----:B------:R-:W-:-:S05]  /*d730*/  VIADD R0, R18, 0xffffff04 ;  /* 0xffffff0412007836 */ /* 0x000fca0000000000 */
[----:B------:R-:W-:-:S07]  /*d740*/  SHF.R.U32.HI R3, RZ, R0, R3 ;  /* 0x00000000ff037219 */ /* 0x000fce0000011603 */
[----:B------:R-:W-:-:S04]  /*d750*/  @!P0 IADD3 R3, R3, 0x1, RZ ;  /* 0x0000000103038810 */ /* 0x000fc80007ffe0ff */
[----:B------:R-:W-:-:S04]  /*d760*/  @!P1 SHF.L.U32 R3, R3, 0x1, RZ ;  /* 0x0000000103039819 */ /* 0x000fc800000006ff */
[----:B------:R-:W-:Y:S01]  /*d770*/  LOP3.LUT R3, R3, 0x80000000, R2, 0xf8, !PT ;  /* 0x8000000003037812 */ /* 0x000fe200078ef802 */
[----:B------:R-:W-:Y:S06]  /*d780*/  BRA `(.L_x_118) ;  /* 0x0000000000047947 */ /* 0x000fec0003800000 */
.L_x_119:
[----:B------:R1:W2:Y:S02]  /*d790*/  MUFU.RCP R3, R2 ;  /* 0x0000000200037308 */ /* 0x0002a40000001000 */
.L_x_118:
[----:B------:R-:W-:Y:S05]  /*d7a0*/  BSYNC B2 ;  /* 0x0000000000027941 */ /* 0x000fea0003800000 */
.L_x_116:
[----:B--2---:R-:W-:Y:S01]  /*d7b0*/  IMAD.MOV.U32 R0, RZ, RZ, R3 ;  /* 0x000000ffff007224 */ /* 0x004fe200078e0003 */
[----:B-1----:R-:W-:Y:S02]  /*d7c0*/  MOV R2, R15 ;  /* 0x0000000f00027202 */ /* 0x002fe40000000f00 */
[----:B------:R-:W-:-:S04]  /*d7d0*/  MOV R3, 0x0 ;  /* 0x0000000000037802 */ /* 0x000fc80000000f00 */
[----:B------:R-:W-:Y:S05]  /*d7e0*/  RET.REL.NODEC R2 `(_ZN7cutlass13device_kernelINS_4fmha6kernel28FmhaKernelTmaWarpSpecializedINS1_10collective30FmhaMainloopTmaWarpSpecializedINS_10bfloat16_tEffN4cute5tupleIJNS7_1CILi128EEESA_NS9_ILi96EEEEEENS8_IJiNS9_ILi1EEENS8_IJiiEEEEEESF_SF_NS4_12CausalFusionEJEEENS4_15FmhaFwdEpilogueIS6_fNS8_IJNS9_ILi64EEESB_SA_EEEEENS2_23IndividualTileSchedulerEJEEEEEvNT_6ParamsE) ;  /* 0xffffff2802047950 */ /* 0x000fea0003c3ffff */
.L_x_120:
[----:B------:R-:W-:-:S00]  /*d7f0*/  BRA `(.L_x_120) ;  /* 0xfffffffc00fc7947 */ /* 0x000fc0000383ffff */
[----:B------:R-:W-:-:S00]  /*d800*/  NOP ;  /* 0x0000000000007918 */ /* 0x000fc00000000000 */
[----:B------:R-:W-:-:S00]  /*d810*/  NOP ;  /* 0x0000000000007918 */ /* 0x000fc00000000000 */
[----:B------:R-:W-:-:S00]  /*d820*/  NOP ;  /* 0x0000000000007918 */ /* 0x000fc00000000000 */
[----:B------:R-:W-:-:S00]  /*d830*/  NOP ;  /* 0x0000000000007918 */ /* 0x000fc00000000000 */
[----:B------:R-:W-:-:S00]  /*d840*/  NOP ;  /* 0x0000000000007918 */ /* 0x000fc00000000000 */
[----:B------:R-:W-:-:S00]  /*d850*/  NOP ;  /* 0x0000000000007918 */ /* 0x000fc00000000000 */
[----:B------:R-:W-:-:S00]  /*d860*/  NOP ;  /* 0x0000000000007918 */ /* 0x000fc00000000000 */
[----:B------:R-:W-:-:S00]  /*d870*/  NOP ;  /* 0x0000000000007918 */ /* 0x000fc00000000000 */
.L_x_121:


//--------------------- .nv.global.init           --------------------------
	.section	.nv.global.init,"aw",@progbits
.nv.global.init:
	.type		$str$24,@object
	.size		$str$24,($str$25 - $str$24)
$str$24:
        /*0000*/ 	.byte	0x28, 0x61, 0x64, 0x64, 0x72, 0x65, 0x73, 0x73, 0x20, 0x26, 0x20, 0x6d, 0x61, 0x73, 0x6b, 0x29
        /*0010*/ 	.byte	0x20, 0x3d, 0x3d, 0x20, 0x30, 0x00
	.type		$str$25,@object
	.size		$str$25,(__unnamed_1 - $str$25)
$str$25:
        /*0016*/ 	.byte	0x2f, 0x74, 0x6d, 0x70, 0x2f, 0x63, 0x75, 0x74, 0x6c, 0x61, 0x73, 0x73, 0x5f, 0x73, 0x77, 0x65
        /*0026*/ 	.byte	0x65, 0x70, 0x5f, 0x73, 0x72, 0x63, 0x2f, 0x69, 0x6e, 0x63, 0x6c, 0x75, 0x64, 0x65, 0x2f, 0x63
        /*0036*/ 	.byte	0x75, 0x74, 0x65, 0x2f, 0x70, 0x6f, 0x69, 0x6e, 0x74, 0x65, 0x72, 0x5f, 0x66, 0x6c, 0x61, 0x67
        /*0046*/ 	.byte	0x67, 0x65, 0x64, 0x2e, 0x68, 0x70, 0x70, 0x00
	.type		__unnamed_1,@object
	.size		__unnamed_1,(__unnamed_2 - __unnamed_1)
__unnamed_1:
        /*004e*/ 	.byte	0x61, 0x75, 0x74, 0x6f, 0x20, 0x63, 0x75, 0x74, 0x65, 0x3a, 0x3a, 0x61, 0x73, 0x5f, 0x70, 0x6f
        /* <DEDUP_REMOVED lines=27> */
        /*020e*/ 	.byte	0x32, 0x30, 0x34, 0x38, 0x3e, 0x3e, 0x3e, 0x3e, 0x3e, 0x5d, 0x00
	.type		__unnamed_2,@object
	.size		__unnamed_2,(.L_1 - __unnamed_2)
__unnamed_2:
        /* <DEDUP_REMOVED lines=29> */
.L_1:


//--------------------- .nv.shared._ZN7cutlass13device_kernelINS_4fmha6kernel28FmhaKernelTmaWarpSpecializedINS1_10collective30FmhaMainloopTmaWarpSpecializedINS_10bfloat16_tEffN4cute5tupleIJNS7_1CILi128EEESA_NS9_ILi96EEEEEENS8_IJiNS9_ILi1EEENS8_IJiiEEEEEESF_SF_NS4_12CausalFusionEJEEENS4_15FmhaFwdEpilogueIS6_fNS8_IJNS9_ILi64EEESB_SA_EEEEENS2_23IndividualTileSchedulerEJEEEEEvNT_6ParamsE --------------------------
	.section	.nv.shared._ZN7cutlass13device_kernelINS_4fmha6kernel28FmhaKernelTmaWarpSpecializedINS1_10collective30FmhaMainloopTmaWarpSpecializedINS_10bfloat16_tEffN4cute5tupleIJNS7_1CILi128EEESA_NS9_ILi96EEEEEENS8_IJiNS9_ILi1EEENS8_IJiiEEEEEESF_SF_NS4_12CausalFusionEJEEENS4_15FmhaFwdEpilogueIS6_fNS8_IJNS9_ILi64EEESB_SA_EEEEENS2_23IndividualTileSchedulerEJEEEEEvNT_6ParamsE,"aw",@nobits
	.sectionflags	@""
	.align	16
	.zero		1024


//--------------------- .nv.shared.reserved.0     --------------------------
	.section	.nv.shared.reserved.0,"aw",@nobits
	.weak		__nv_reservedSMEM_offset_0_alias
	.size		__nv_reservedSMEM_offset_0_alias, 0, 0
	.other		__nv_reservedSMEM_offset_0_alias,@"STO_CUDA_RESERVED_SHARED STV_DEFAULT"
__nv_reservedSMEM_offset_0_alias:
	.zero		0


//--------------------- .nv.global                --------------------------
	.section	.nv.global,"aw",@nobits
.nv.global:
	.type		_ZN39_INTERNAL_494f5355_4_k_cu_11291555_27884cute1_E,@object
	.size		_ZN39_INTERNAL_494f5355_4_k_cu_11291555_27884cute1_E,(_ZN39_INTERNAL_494f5355_4_k_cu_11291555_27884cuda3std3__45__cpo6cbeginE - _ZN39_INTERNAL_494f5355_4_k_cu_11291555_27884cute1_E)
_ZN39_INTERNAL_494f5355_4_k_cu_11291555_27884cute1_E:
	.zero		1
	.type		_ZN39_INTERNAL_494f5355_4_k_cu_11291555_27884cuda3std3__45__cpo6cbeginE,@object
	.size		_ZN39_INTERNAL_494f5355_4_k_cu_11291555_27884cuda3std3__45__cpo6cbeginE,(_ZN39_INTERNAL_494f5355_4_k_cu_11291555_27884cuda3std3__48in_placeE - _ZN39_INTERNAL_494f5355_4_k_cu_11291555_27884cuda3std3__45__cpo6cbeginE)
_ZN39_INTERNAL_494f5355_4_k_cu_11291555_27884cuda3std3__45__cpo6cbeginE:
	.zero		1
	.type		_ZN39_INTERNAL_494f5355_4_k_cu_11291555_27884cuda3std3__48in_placeE,@object
	.size		_ZN39_INTERNAL_494f5355_4_k_cu_11291555_27884cuda3std3__48in_placeE,(_ZN39_INTERNAL_494f5355_4_k_cu_11291555_27884cuda3std6ranges3__45__cpo9iter_moveE - _ZN39_INTERNAL_494f5355_4_k_cu_11291555_27884cuda3std3__48in_placeE)
_ZN39_INTERNAL_494f5355_4_k_cu_11291555_27884cuda3std3__48in_placeE:
	.zero		1
	.type		_ZN39_INTERNAL_494f5355_4_k_cu_11291555_27884cuda3std6ranges3__45__cpo9iter_moveE,@object
	.size		_ZN39_INTERNAL_494f5355_4_k_cu_11291555_27884cuda3std6ranges3__45__cpo9iter_moveE,(_ZN39_INTERNAL_494f5355_4_k_cu_11291555_27884cuda3std3__45__cpo5beginE - _ZN39_INTERNAL_494f5355_4_k_cu_11291555_27884cuda3std6ranges3__45__cpo9iter_moveE)
_ZN39_INTERNAL_494f5355_4_k_cu_11291555_27884cuda3std6ranges3__45__cpo9iter_moveE:
	.zero		1
	.type		_ZN39_INTERNAL_494f5355_4_k_cu_11291555_27884cuda3std3__45__cpo5beginE,@object
	.size		_ZN39_INTERNAL_494f5355_4_k_cu_11291555_27884cuda3std3__45__cpo5beginE,(_ZN39_INTERNAL_494f5355_4_k_cu_11291555_27884cuda3std3__441_GLOBAL__N__494f5355_4_k_cu_11291555_27886ignoreE - _ZN39_INTERNAL_494f5355_4_k_cu_11291555_27884cuda3std3__45__cpo5beginE)
_ZN39_INTERNAL_494f5355_4_k_cu_11291555_27884cuda3std3__45__cpo5beginE:
	.zero		1
	.type		_ZN39_INTERNAL_494f5355_4_k_cu_11291555_27884cuda3std3__441_GLOBAL__N__494f5355_4_k_cu_11291555_27886ignoreE,@object
	.size		_ZN39_INTERNAL_494f5355_4_k_cu_11291555_27884cuda3std3__441_GLOBAL__N__494f5355_4_k_cu_11291555_27886ignoreE,(_ZN39_INTERNAL_494f5355_4_k_cu_11291555_27884cute7productE - _ZN39_INTERNAL_494f5355_4_k_cu_11291555_27884cuda3std3__441_GLOBAL__N__494f5355_4_k_cu_11291555_27886ignoreE)
_ZN39_INTERNAL_494f5355_4_k_cu_11291555_27884cuda3std3__441_GLOBAL__N__494f5355_4_k_cu_11291555_27886ignoreE:
	.zero		1
	.type		_ZN39_INTERNAL_494f5355_4_k_cu_11291555_27884cute7productE,@object
	.size		_ZN39_INTERNAL_494f5355_4_k_cu_11291555_27884cute7productE,(_ZN39_INTERNAL_494f5355_4_k_cu_11291555_27884cuda3std3__45__cpo3endE - _ZN39_INTERNAL_494f5355_4_k_cu_11291555_27884cute7productE)
_ZN39_INTERNAL_494f5355_4_k_cu_11291555_27884cute7productE:
	.zero		1
	.type		_ZN39_INTERNAL_494f5355_4_k_cu_11291555_27884cuda3std3__45__cpo3endE,@object
	.size		_ZN39_INTERNAL_494f5355_4_k_cu_11291555_27884cuda3std3__45__cpo3endE,(_ZN39_INTERNAL_494f5355_4_k_cu_11291555_27884cuda3std3__419piecewise_constructE - _ZN39_INTERNAL_494f5355_4_k_cu_11291555_27884cuda3std3__45__cpo3endE)
_ZN39_INTERNAL_494f5355_4_k_cu_11291555_27884cuda3std3__45__cpo3endE:
	.zero		1
	.type		_ZN39_INTERNAL_494f5355_4_k_cu_11291555_27884cuda3std3__419piecewise_constructE,@object
	.size		_ZN39_INTERNAL_494f5355_4_k_cu_11291555_27884cuda3std3__419piecewise_constructE,(_ZN39_INTERNAL_494f5355_4_k_cu_11291555_27884cuda3std3__45__cpo4cendE - _ZN39_INTERNAL_494f5355_4_k_cu_11291555_27884cuda3std3__419piecewise_constructE)
_ZN39_INTERNAL_494f5355_4_k_cu_11291555_27884cuda3std3__419piecewise_constructE:
	.zero		1
	.type		_ZN39_INTERNAL_494f5355_4_k_cu_11291555_27884cuda3std3__45__cpo4cendE,@object
	.size		_ZN39_INTERNAL_494f5355_4_k_cu_11291555_27884cuda3std3__45__cpo4cendE,(_ZN39_INTERNAL_494f5355_4_k_cu_11291555_27884cuda3std6ranges3__45__cpo4swapE - _ZN39_INTERNAL_494f5355_4_k_cu_11291555_27884cuda3std3__45__cpo4cendE)
_ZN39_INTERNAL_494f5355_4_k_cu_11291555_27884cuda3std3__45__cpo4cendE:
	.zero		1
	.type		_ZN39_INTERNAL_494f5355_4_k_cu_11291555_27884cuda3std6ranges3__45__cpo4swapE,@object
	.size		_ZN39_INTERNAL_494f5355_4_k_cu_11291555_27884cuda3std6ranges3__45__cpo4swapE,(.L_9 - _ZN39_INTERNAL_494f5355_4_k_cu_11291555_27884cuda3std6ranges3__45__cpo4swapE)
_ZN39_INTERNAL_494f5355_4_k_cu_11291555_27884cuda3std6ranges3__45__cpo4swapE:
	.zero		1
.L_9:


//--------------------- .nv.constant0._ZN7cutlass13device_kernelINS_4fmha6kernel28FmhaKernelTmaWarpSpecializedINS1_10collective30FmhaMainloopTmaWarpSpecializedINS_10bfloat16_tEffN4cute5tupleIJNS7_1CILi128EEESA_NS9_ILi96EEEEEENS8_IJiNS9_ILi1EEENS8_IJiiEEEEEESF_SF_NS4_12CausalFusionEJEEENS4_15FmhaFwdEpilogueIS6_fNS8_IJNS9_ILi64EEESB_SA_EEEEENS2_23IndividualTileSchedulerEJEEEEEvNT_6ParamsE --------------------------
	.section	.nv.constant0._ZN7cutlass13device_kernelINS_4fmha6kernel28FmhaKernelTmaWarpSpecializedINS1_10collective30FmhaMainloopTmaWarpSpecializedINS_10bfloat16_tEffN4cute5tupleIJNS7_1CILi128EEESA_NS9_ILi96EEEEEENS8_IJiNS9_ILi1EEENS8_IJiiEEEEEESF_SF_NS4_12CausalFusionEJEEENS4_15FmhaFwdEpilogueIS6_fNS8_IJNS9_ILi64EEESB_SA_EEEEENS2_23IndividualTileSchedulerEJEEEEEvNT_6ParamsE,"a",@progbits
	.sectionflags	@""
	.align	4
.nv.constant0._ZN7cutlass13device_kernelINS_4fmha6kernel28FmhaKernelTmaWarpSpecializedINS1_10collective30FmhaMainloopTmaWarpSpecializedINS_10bfloat16_tEffN4cute5tupleIJNS7_1CILi128EEESA_NS9_ILi96EEEEEENS8_IJiNS9_ILi1EEENS8_IJiiEEEEEESF_SF_NS4_12CausalFusionEJEEENS4_15FmhaFwdEpilogueIS6_fNS8_IJNS9_ILi64EEESB_SA_EEEEENS2_23IndividualTileSchedulerEJEEEEEvNT_6ParamsE:
	.zero		2688


//--------------------- SYMBOLS --------------------------

	.type		.nv.reservedSmem.offset0,@object
	.size		.nv.reservedSmem.offset0,0x4
	.type		__assertfail,@function
